// auto-generated by cutlass_sweep.gemm — config: {"arch": "sm_100", "cluster_m": 2, "cluster_n": 1, "dtype": "tf32", "stages": 4, "tile_k": 32, "tile_m": 128, "tile_n": 64}
#include "cutlass/cutlass.h"
#include "cutlass/gemm/collective/collective_builder.hpp"
#include "cutlass/gemm/device/gemm_universal_adapter.h"
#include "cutlass/gemm/kernel/gemm_universal.hpp"
#include "cutlass/epilogue/collective/collective_builder.hpp"

using ElemA = cutlass::tfloat32_t;
using ElemB = cutlass::tfloat32_t;
using ElemCD = cutlass::tfloat32_t;
using Acc  = float;
using TileShape    = cute::Shape<cute::_128, cute::_64, cute::_32>;
using ClusterShape = cute::Shape<cute::_2, cute::_1, cute::_1>;

using CollectiveEpilogue = typename cutlass::epilogue::collective::CollectiveBuilder<
    cutlass::arch::Sm100, cutlass::arch::OpClassTensorOp,
    TileShape, ClusterShape,
    cutlass::epilogue::collective::EpilogueTileAuto,
    Acc, Acc,
    ElemCD, cutlass::layout::RowMajor, 128 / cutlass::sizeof_bits<ElemCD>::value,
    ElemCD, cutlass::layout::RowMajor, 128 / cutlass::sizeof_bits<ElemCD>::value,
    cutlass::epilogue::collective::EpilogueScheduleAuto
  >::CollectiveOp;

using CollectiveMainloop = typename cutlass::gemm::collective::CollectiveBuilder<
    cutlass::arch::Sm100, cutlass::arch::OpClassTensorOp,
    ElemA, cutlass::layout::RowMajor, 128 / cutlass::sizeof_bits<ElemA>::value,
    ElemB, cutlass::layout::ColumnMajor, 128 / cutlass::sizeof_bits<ElemB>::value,
    Acc,
    TileShape, ClusterShape,
    cutlass::gemm::collective::StageCount<4>,
    cutlass::gemm::collective::KernelScheduleAuto
  >::CollectiveOp;

using GemmKernel = cutlass::gemm::kernel::GemmUniversal<
    cute::Shape<int,int,int,int>,
    CollectiveMainloop,
    CollectiveEpilogue
>;
using Gemm = cutlass::gemm::device::GemmUniversalAdapter<GemmKernel>;

// Force the device kernel symbol into the cubin without needing a host main.
auto* _anchor = &cutlass::device_kernel<GemmKernel>;


// ===== COMPILED SASS (sm_100a) =====

	.target	sm_100a

	.elftype	@"ET_EXEC"


//--------------------- .note.nv.tkinfo           --------------------------
	.section	.note.nv.tkinfo,"",@"SHT_NOTE"
	.sectionflags	@"SHF_NOTE_NV_TKINFO"
	.tkinfo
        /*0018*/ 	.word	0x00000002
        /*0030*/ 	.string	""
        /*0030*/ 	.string	"ptxas"
        /*0030*/ 	.string	"Cuda compilation tools, release 13.0, V13.0.88"
        /*0030*/ 	.string	"Build cuda_13.0.r13.0/compiler.36424714_0"
        /*0030*/ 	.string	"-arch sm_100a -m 64 "



//--------------------- .note.nv.cuinfo           --------------------------
	.section	.note.nv.cuinfo,"",@"SHT_NOTE"
	.sectionflags	@"SHF_NOTE_NV_CUINFO"
        /*0018*/ 	.short	0x0002
        /*001a*/ 	.short	0x0064
        /*001c*/ 	.short	0x0082
	.zero		2


//--------------------- .nv.info                  --------------------------
	.section	.nv.info,"",@"SHT_CUDA_INFO"
	.align	4


	//----- nvinfo : EIATTR_REGCOUNT
	.align		4
        /*0000*/ 	.byte	0x04, 0x2f
        /*0002*/ 	.short	(.L_19 - .L_18)
	.align		4
.L_18:
        /*0004*/ 	.word	index@(_ZN7cutlass13device_kernelINS_4gemm6kernel13GemmUniversalIN4cute5tupleIJiiiiEEENS1_10collective13CollectiveMmaINS1_35MainloopSm100TmaUmmaWarpSpecializedILi4ELi2ELi4ENS5_IJNS4_1CILi2EEENSA_ILi1EEESC_EEEEENS5_IJNSA_ILi128EEENSA_ILi64EEENSA_ILi32EEEEEENS_10tfloat32_tENS5_IJlSC_lEEESJ_SK_NS4_8TiledMMAINS4_8MMA_AtomIJNS4_23SM100_MMA_TF32_2x1SM_SSISJ_SJ_fLi128ELi64ELNS4_4UMMA5MajorE0ELSP_0ELNSO_7ScaleInE0ELSQ_0EEEEEENS4_6LayoutINS5_IJSC_SC_SC_EEENS5_IJNSA_ILi0EEESV_SV_EEEEENS5_IJNS4_10UnderscoreESY_SY_EEEEENS4_18SM100_TMA_2SM_LOADENS4_14ComposedLayoutINS4_7SwizzleILi3ELi4ELi3EEENS4_18smem_ptr_flag_bitsILi32EEENST_INS5_IJNSA_ILi8EEESH_EEENS5_IJSH_SC_EEEEEEEvNS4_8identityES11_S1B_vS1C_EENS_8epilogue10collective18CollectiveEpilogueINS1E_23Sm100TmaWarpSpecializedILi3ELi2ELi16ELb1ELb0EEEJNS5_IJSG_SG_SH_EEENS5_IJNST_ISG_SC_EENST_INS5_IJNSA_ILi16EEESB_EEENS5_IJSC_SH_EEEEEEEESJ_SK_SJ_SK_NS1E_6fusion15FusionCallbacksIS1I_NS1Q_17LinearCombinationISJ_fSJ_fLNS_15FloatRoundStyleE2EEES1J_S1P_JEEENS4_5SM1004TMEM4LOAD26SM100_TMEM_LOAD_32dp32b16xENS4_13SM90_TMA_LOADENS12_INS13_ILi2ELi4ELi3EEES16_NST_INS5_IJS17_S1L_EEENS5_IJS1L_SC_EEEEEEENS4_39AutoVectorizingCopyWithAssumedAlignmentILi128EEENS4_14SM90_TMA_STOREES25_S27_S27_EEEvvEEEEvNT_6ParamsE)
        /*0008*/ 	.word	0x0000005f


	//----- nvinfo : EIATTR_FRAME_SIZE
	.align		4
.L_19:
        /*000c*/ 	.byte	0x04, 0x11
        /*000e*/ 	.short	(.L_21 - .L_20)
	.align		4
.L_20:
        /*0010*/ 	.word	index@($__internal_2_$__cuda_sm10x_tcgen05_guardrail_trap_unallocated_columns_being_dealloced)
        /*0014*/ 	.word	0x00000000


	//----- nvinfo : EIATTR_FRAME_SIZE
	.align		4
.L_21:
        /*0018*/ 	.byte	0x04, 0x11
        /*001a*/ 	.short	(.L_23 - .L_22)
	.align		4
.L_22:
        /*001c*/ 	.word	index@($__internal_1_$__cuda_sm10x_tcgen05_guardrail_trap_phase_invalid_during_alloc)
        /*0020*/ 	.word	0x00000000


	//----- nvinfo : EIATTR_FRAME_SIZE
	.align		4
.L_23:
        /*0024*/ 	.byte	0x04, 0x11
        /*0026*/ 	.short	(.L_25 - .L_24)
	.align		4
.L_24:
        /*0028*/ 	.word	index@($__internal_0_$__cuda_sm10x_tcgen05_guardrail_trap_col_being_dealloced_not_returned_by_alloc)
        /*002c*/ 	.word	0x00000000


	//----- nvinfo : EIATTR_FRAME_SIZE
	.align		4
.L_25:
        /*0030*/ 	.byte	0x04, 0x11
        /*0032*/ 	.short	(.L_27 - .L_26)
	.align		4
.L_26:
        /*0034*/ 	.word	index@(_ZN7cutlass13device_kernelINS_4gemm6kernel13GemmUniversalIN4cute5tupleIJiiiiEEENS1_10collective13CollectiveMmaINS1_35MainloopSm100TmaUmmaWarpSpecializedILi4ELi2ELi4ENS5_IJNS4_1CILi2EEENSA_ILi1EEESC_EEEEENS5_IJNSA_ILi128EEENSA_ILi64EEENSA_ILi32EEEEEENS_10tfloat32_tENS5_IJlSC_lEEESJ_SK_NS4_8TiledMMAINS4_8MMA_AtomIJNS4_23SM100_MMA_TF32_2x1SM_SSISJ_SJ_fLi128ELi64ELNS4_4UMMA5MajorE0ELSP_0ELNSO_7ScaleInE0ELSQ_0EEEEEENS4_6LayoutINS5_IJSC_SC_SC_EEENS5_IJNSA_ILi0EEESV_SV_EEEEENS5_IJNS4_10UnderscoreESY_SY_EEEEENS4_18SM100_TMA_2SM_LOADENS4_14ComposedLayoutINS4_7SwizzleILi3ELi4ELi3EEENS4_18smem_ptr_flag_bitsILi32EEENST_INS5_IJNSA_ILi8EEESH_EEENS5_IJSH_SC_EEEEEEEvNS4_8identityES11_S1B_vS1C_EENS_8epilogue10collective18CollectiveEpilogueINS1E_23Sm100TmaWarpSpecializedILi3ELi2ELi16ELb1ELb0EEEJNS5_IJSG_SG_SH_EEENS5_IJNST_ISG_SC_EENST_INS5_IJNSA_ILi16EEESB_EEENS5_IJSC_SH_EEEEEEEESJ_SK_SJ_SK_NS1E_6fusion15FusionCallbacksIS1I_NS1Q_17LinearCombinationISJ_fSJ_fLNS_15FloatRoundStyleE2EEES1J_S1P_JEEENS4_5SM1004TMEM4LOAD26SM100_TMEM_LOAD_32dp32b16xENS4_13SM90_TMA_LOADENS12_INS13_ILi2ELi4ELi3EEES16_NST_INS5_IJS17_S1L_EEENS5_IJS1L_SC_EEEEEEENS4_39AutoVectorizingCopyWithAssumedAlignmentILi128EEENS4_14SM90_TMA_STOREES25_S27_S27_EEEvvEEEEvNT_6ParamsE)
        /*0038*/ 	.word	0x00000000


	//----- nvinfo : EIATTR_MIN_STACK_SIZE
	.align		4
.L_27:
        /*003c*/ 	.byte	0x04, 0x12
        /*003e*/ 	.short	(.L_29 - .L_28)
	.align		4
.L_28:
        /*0040*/ 	.word	index@(_ZN7cutlass13device_kernelINS_4gemm6kernel13GemmUniversalIN4cute5tupleIJiiiiEEENS1_10collective13CollectiveMmaINS1_35MainloopSm100TmaUmmaWarpSpecializedILi4ELi2ELi4ENS5_IJNS4_1CILi2EEENSA_ILi1EEESC_EEEEENS5_IJNSA_ILi128EEENSA_ILi64EEENSA_ILi32EEEEEENS_10tfloat32_tENS5_IJlSC_lEEESJ_SK_NS4_8TiledMMAINS4_8MMA_AtomIJNS4_23SM100_MMA_TF32_2x1SM_SSISJ_SJ_fLi128ELi64ELNS4_4UMMA5MajorE0ELSP_0ELNSO_7ScaleInE0ELSQ_0EEEEEENS4_6LayoutINS5_IJSC_SC_SC_EEENS5_IJNSA_ILi0EEESV_SV_EEEEENS5_IJNS4_10UnderscoreESY_SY_EEEEENS4_18SM100_TMA_2SM_LOADENS4_14ComposedLayoutINS4_7SwizzleILi3ELi4ELi3EEENS4_18smem_ptr_flag_bitsILi32EEENST_INS5_IJNSA_ILi8EEESH_EEENS5_IJSH_SC_EEEEEEEvNS4_8identityES11_S1B_vS1C_EENS_8epilogue10collective18CollectiveEpilogueINS1E_23Sm100TmaWarpSpecializedILi3ELi2ELi16ELb1ELb0EEEJNS5_IJSG_SG_SH_EEENS5_IJNST_ISG_SC_EENST_INS5_IJNSA_ILi16EEESB_EEENS5_IJSC_SH_EEEEEEEESJ_SK_SJ_SK_NS1E_6fusion15FusionCallbacksIS1I_NS1Q_17LinearCombinationISJ_fSJ_fLNS_15FloatRoundStyleE2EEES1J_S1P_JEEENS4_5SM1004TMEM4LOAD26SM100_TMEM_LOAD_32dp32b16xENS4_13SM90_TMA_LOADENS12_INS13_ILi2ELi4ELi3EEES16_NST_INS5_IJS17_S1L_EEENS5_IJS1L_SC_EEEEEEENS4_39AutoVectorizingCopyWithAssumedAlignmentILi128EEENS4_14SM90_TMA_STOREES25_S27_S27_EEEvvEEEEvNT_6ParamsE)
        /*0044*/ 	.word	0x00000000
.L_29:


//--------------------- .nv.compat                --------------------------
	.section	.nv.compat,"",@"SHT_CUDA_COMPAT_INFO"
	.align	4
        /*0000*/ 	.byte	0x02, 0x09, 0x01, 0x00, 0x02, 0x02, 0x02, 0x00, 0x02, 0x05, 0x05, 0x00, 0x03, 0x07, 0x01, 0x01
        /*0010*/ 	.byte	0x02, 0x03, 0x01, 0x00, 0x02, 0x06, 0x01, 0x00, 0x04, 0x0b, 0x08, 0x00, 0x09, 0x00, 0x00, 0x00
        /*0020*/ 	.byte	0x00, 0x00, 0x00, 0x00


//--------------------- .nv.info._ZN7cutlass13device_kernelINS_4gemm6kernel13GemmUniversalIN4cute5tupleIJiiiiEEENS1_10collective13CollectiveMmaINS1_35MainloopSm100TmaUmmaWarpSpecializedILi4ELi2ELi4ENS5_IJNS4_1CILi2EEENSA_ILi1EEESC_EEEEENS5_IJNSA_ILi128EEENSA_ILi64EEENSA_ILi32EEEEEENS_10tfloat32_tENS5_IJlSC_lEEESJ_SK_NS4_8TiledMMAINS4_8MMA_AtomIJNS4_23SM100_MMA_TF32_2x1SM_SSISJ_SJ_fLi128ELi64ELNS4_4UMMA5MajorE0ELSP_0ELNSO_7ScaleInE0ELSQ_0EEEEEENS4_6LayoutINS5_IJSC_SC_SC_EEENS5_IJNSA_ILi0EEESV_SV_EEEEENS5_IJNS4_10UnderscoreESY_SY_EEEEENS4_18SM100_TMA_2SM_LOADENS4_14ComposedLayoutINS4_7SwizzleILi3ELi4ELi3EEENS4_18smem_ptr_flag_bitsILi32EEENST_INS5_IJNSA_ILi8EEESH_EEENS5_IJSH_SC_EEEEEEEvNS4_8identityES11_S1B_vS1C_EENS_8epilogue10collective18CollectiveEpilogueINS1E_23Sm100TmaWarpSpecializedILi3ELi2ELi16ELb1ELb0EEEJNS5_IJSG_SG_SH_EEENS5_IJNST_ISG_SC_EENST_INS5_IJNSA_ILi16EEESB_EEENS5_IJSC_SH_EEEEEEEESJ_SK_SJ_SK_NS1E_6fusion15FusionCallbacksIS1I_NS1Q_17LinearCombinationISJ_fSJ_fLNS_15FloatRoundStyleE2EEES1J_S1P_JEEENS4_5SM1004TMEM4LOAD26SM100_TMEM_LOAD_32dp32b16xENS4_13SM90_TMA_LOADENS12_INS13_ILi2ELi4ELi3EEES16_NST_INS5_IJS17_S1L_EEENS5_IJS1L_SC_EEEEEEENS4_39AutoVectorizingCopyWithAssumedAlignmentILi128EEENS4_14SM90_TMA_STOREES25_S27_S27_EEEvvEEEEvNT_6ParamsE --------------------------
	.section	.nv.info._ZN7cutlass13device_kernelINS_4gemm6kernel13GemmUniversalIN4cute5tupleIJiiiiEEENS1_10collective13CollectiveMmaINS1_35MainloopSm100TmaUmmaWarpSpecializedILi4ELi2ELi4ENS5_IJNS4_1CILi2EEENSA_ILi1EEESC_EEEEENS5_IJNSA_ILi128EEENSA_ILi64EEENSA_ILi32EEEEEENS_10tfloat32_tENS5_IJlSC_lEEESJ_SK_NS4_8TiledMMAINS4_8MMA_AtomIJNS4_23SM100_MMA_TF32_2x1SM_SSISJ_SJ_fLi128ELi64ELNS4_4UMMA5MajorE0ELSP_0ELNSO_7ScaleInE0ELSQ_0EEEEEENS4_6LayoutINS5_IJSC_SC_SC_EEENS5_IJNSA_ILi0EEESV_SV_EEEEENS5_IJNS4_10UnderscoreESY_SY_EEEEENS4_18SM100_TMA_2SM_LOADENS4_14ComposedLayoutINS4_7SwizzleILi3ELi4ELi3EEENS4_18smem_ptr_flag_bitsILi32EEENST_INS5_IJNSA_ILi8EEESH_EEENS5_IJSH_SC_EEEEEEEvNS4_8identityES11_S1B_vS1C_EENS_8epilogue10collective18CollectiveEpilogueINS1E_23Sm100TmaWarpSpecializedILi3ELi2ELi16ELb1ELb0EEEJNS5_IJSG_SG_SH_EEENS5_IJNST_ISG_SC_EENST_INS5_IJNSA_ILi16EEESB_EEENS5_IJSC_SH_EEEEEEEESJ_SK_SJ_SK_NS1E_6fusion15FusionCallbacksIS1I_NS1Q_17LinearCombinationISJ_fSJ_fLNS_15FloatRoundStyleE2EEES1J_S1P_JEEENS4_5SM1004TMEM4LOAD26SM100_TMEM_LOAD_32dp32b16xENS4_13SM90_TMA_LOADENS12_INS13_ILi2ELi4ELi3EEES16_NST_INS5_IJS17_S1L_EEENS5_IJS1L_SC_EEEEEEENS4_39AutoVectorizingCopyWithAssumedAlignmentILi128EEENS4_14SM90_TMA_STOREES25_S27_S27_EEEvvEEEEvNT_6ParamsE,"",@"SHT_CUDA_INFO"
	.sectionflags	@""
	.align	4


	//----- nvinfo : EIATTR_CUDA_API_VERSION
	.align		4
        /*0000*/ 	.byte	0x04, 0x37
        /*0002*/ 	.short	(.L_31 - .L_30)
.L_30:
        /*0004*/ 	.word	0x00000082


	//----- nvinfo : EIATTR_KPARAM_INFO
	.align		4
.L_31:
        /*0008*/ 	.byte	0x04, 0x17
        /*000a*/ 	.short	(.L_33 - .L_32)
.L_32:
        /*000c*/ 	.word	0x00000000
        /*0010*/ 	.short	0x0000
        /*0012*/ 	.short	0x0000
        /*0014*/ 	.byte	0x00, 0xf0, 0x01, 0x20


	//----- nvinfo : EIATTR_AT_ENTRY_FRAGMENTS
	.align		4
.L_33:
        /*0018*/ 	.byte	0x04, 0x4f
        /*001a*/ 	.short	(.L_35 - .L_34)


	//   ....[0]....
.L_34:
        /*001c*/ 	.word	0x00000007


	//----- nvinfo : EIATTR_RESERVED_SMEM_USED
	.align		4
.L_35:
        /*0020*/ 	.byte	0x01, 0x41
	.zero		2


	//----- nvinfo : EIATTR_SPARSE_MMA_MASK
	.align		4
        /*0024*/ 	.byte	0x03, 0x50
        /*0026*/ 	.short	0x0000


	//----- nvinfo : EIATTR_TCGEN05_2CTA_USED
	.align		4
        /*0028*/ 	.byte	0x01, 0x52
	.zero		2


	//----- nvinfo : EIATTR_MAXREG_COUNT
	.align		4
        /*002c*/ 	.byte	0x03, 0x1b
        /*002e*/ 	.short	0x00ff


	//----- nvinfo : EIATTR_NUM_BARRIERS
	.align		4
        /*0030*/ 	.byte	0x02, 0x4c
        /*0032*/ 	.byte	0x07
	.zero		1


	//----- nvinfo : EIATTR_EXTERNS
	.align		4
        /*0034*/ 	.byte	0x04, 0x0f
        /*0036*/ 	.short	(.L_37 - .L_36)


	//   ....[0]....
	.align		4
.L_36:
        /*0038*/ 	.word	index@(__assertfail)


	//----- nvinfo : EIATTR_MERCURY_ISA_VERSION
	.align		4
.L_37:
        /*003c*/ 	.byte	0x03, 0x5f
        /*003e*/ 	.short	0x0101


	//----- nvinfo : EIATTR_INT_WARP_WIDE_INSTR_OFFSETS
	.align		4
        /*0040*/ 	.byte	0x04, 0x31
        /*0042*/ 	.short	(.L_39 - .L_38)


	//   ....[0]....
.L_38:
        /*0044*/ 	.word	0x00000cf0


	//   ....[1]....
        /*0048*/ 	.word	0x00000d90


	//   ....[2]....
        /*004c*/ 	.word	0x000020f0


	//   ....[3]....
        /*0050*/ 	.word	0x00003fc0


	//   ....[4]....
        /*0054*/ 	.word	0x00003ff0


	//   ....[5]....
        /*0058*/ 	.word	0x00004040


	//   ....[6]....
        /*005c*/ 	.word	0x00004920


	//   ....[7]....
        /*0060*/ 	.word	0x00004990


	//   ....[8]....
        /*0064*/ 	.word	0x00004a90


	//   ....[9]....
        /*0068*/ 	.word	0x00004c70


	//   ....[10]....
        /*006c*/ 	.word	0x00004d20


	//   ....[11]....
        /*0070*/ 	.word	0x00004e40


	//----- nvinfo : EIATTR_COOP_GROUP_MASK_REGIDS
	.align		4
.L_39:
        /*0074*/ 	.byte	0x04, 0x29
        /*0076*/ 	.short	(.L_41 - .L_40)


	//   ....[0]....
.L_40:
        /*0078*/ 	.word	0xffffffff


	//   ....[1]....
        /*007c*/ 	.word	0xffffffff


	//   ....[2]....
        /*0080*/ 	.word	0xffffffff


	//   ....[3]....
        /*0084*/ 	.word	0xffffffff


	//   ....[4]....
        /*0088*/ 	.word	0xffffffff


	//   ....[5]....
        /*008c*/ 	.word	0xffffffff


	//   ....[6]....
        /*0090*/ 	.word	0xffffffff


	//   ....[7]....
        /*0094*/ 	.word	0xffffffff


	//   ....[8]....
        /*0098*/ 	.word	0xffffffff


	//   ....[9]....
        /*009c*/ 	.word	0xffffffff


	//   ....[10]....
        /*00a0*/ 	.word	0xffffffff


	//   ....[11]....
        /*00a4*/ 	.word	0xffffffff


	//   ....[12]....
        /*00a8*/ 	.word	0xffffffff


	//   ....[13]....
        /*00ac*/ 	.word	0xffffffff


	//----- nvinfo : EIATTR_COOP_GROUP_INSTR_OFFSETS
	.align		4
.L_41:
        /*00b0*/ 	.byte	0x04, 0x28
        /*00b2*/ 	.short	(.L_43 - .L_42)


	//   ....[0]....
.L_42:
        /*00b4*/ 	.word	0x000000c0


	//   ....[1]....
        /*00b8*/ 	.word	0x00000500


	//   ....[2]....
        /*00bc*/ 	.word	0x00000680


	//   ....[3]....
        /*00c0*/ 	.word	0x000007f0


	//   ....[4]....
        /*00c4*/ 	.word	0x000008e0


	//   ....[5]....
        /*00c8*/ 	.word	0x00000a40


	//   ....[6]....
        /*00cc*/ 	.word	0x00000bd0


	//   ....[7]....
        /*00d0*/ 	.word	0x00000e10


	//   ....[8]....
        /*00d4*/ 	.word	0x00001fd0


	//   ....[9]....
        /*00d8*/ 	.word	0x00002db0


	//   ....[10]....
        /*00dc*/ 	.word	0x00003280


	//   ....[11]....
        /*00e0*/ 	.word	0x000032b0


	//   ....[12]....
        /*00e4*/ 	.word	0x00003ed0


	//   ....[13]....
        /*00e8*/ 	.word	0x000040e0


	//----- nvinfo : EIATTR_VRC_CTA_INIT_COUNT
	.align		4
.L_43:
        /*00ec*/ 	.byte	0x02, 0x4a
        /*00ee*/ 	.byte	0x80
	.zero		1


	//----- nvinfo : EIATTR_SYSCALL_OFFSETS
	.align		4
        /*00f0*/ 	.byte	0x04, 0x46
        /*00f2*/ 	.short	(.L_45 - .L_44)


	//   ....[0]....
.L_44:
        /*00f4*/ 	.word	0x00005a20


	//   ....[1]....
        /*00f8*/ 	.word	0x00005b10


	//   ....[2]....
        /*00fc*/ 	.word	0x00006350


	//   ....[3]....
        /*0100*/ 	.word	0x00006d60


	//----- nvinfo : EIATTR_MBARRIER_INSTR_OFFSETS
	.align		4
.L_45:
        /*0104*/ 	.byte	0x04, 0x39
        /*0106*/ 	.short	(.L_47 - .L_46)


	//   ....[0]....
.L_46:
        /*0108*/ 	.word	0x000005f0
        /*010c*/ 	.word	0x000000ff
        /*0110*/ 	.word	0x00000000
        /*0114*/ 	.short	0x0100
        /*0116*/ 	.byte	0x08
	.zero		1


	//   ....[1]....
        /*0118*/ 	.word	0x00000600
        /*011c*/ 	.word	0x000000ff
        /*0120*/ 	.word	0x00000020
        /*0124*/ 	.short	0x0100
        /*0126*/ 	.byte	0x08
	.zero		1


	//   ....[2]....
        /*0128*/ 	.word	0x00000610
        /*012c*/ 	.word	0x000000ff
        /*0130*/ 	.word	0x00000008
        /*0134*/ 	.short	0x0100
        /*0136*/ 	.byte	0x08
	.zero		1


	//   ....[3]....
        /*0138*/ 	.word	0x00000620
        /*013c*/ 	.word	0x000000ff
        /*0140*/ 	.word	0x00000028
        /*0144*/ 	.short	0x0100
        /*0146*/ 	.byte	0x08
	.zero		1


	//   ....[4]....
        /*0148*/ 	.word	0x00000630
        /*014c*/ 	.word	0x000000ff
        /*0150*/ 	.word	0x00000010
        /*0154*/ 	.short	0x0100
        /*0156*/ 	.byte	0x08
	.zero		1


	//   ....[5]....
        /*0158*/ 	.word	0x00000640
        /*015c*/ 	.word	0x000000ff
        /*0160*/ 	.word	0x00000030
        /*0164*/ 	.short	0x0100
        /*0166*/ 	.byte	0x08
	.zero		1


	//   ....[6]....
        /*0168*/ 	.word	0x00000650
        /*016c*/ 	.word	0x000000ff
        /*0170*/ 	.word	0x00000018
        /*0174*/ 	.short	0x0100
        /*0176*/ 	.byte	0x08
	.zero		1


	//   ....[7]....
        /*0178*/ 	.word	0x00000660
        /*017c*/ 	.word	0x000000ff
        /*0180*/ 	.word	0x00000038
        /*0184*/ 	.short	0x0100
        /*0186*/ 	.byte	0x08
	.zero		1


	//   ....[8]....
        /*0188*/ 	.word	0x00000780
        /*018c*/ 	.word	0x000000ff
        /*0190*/ 	.word	0x00000040
        /*0194*/ 	.short	0x0100
        /*0196*/ 	.byte	0x09
	.zero		1


	//   ....[9]....
        /*0198*/ 	.word	0x00000790
        /*019c*/ 	.word	0x000000ff
        /*01a0*/ 	.word	0x00000058
        /*01a4*/ 	.short	0x0100
        /*01a6*/ 	.byte	0x09
	.zero		1


	//   ....[10]....
        /*01a8*/ 	.word	0x000007a0
        /*01ac*/ 	.word	0x000000ff
        /*01b0*/ 	.word	0x00000048
        /*01b4*/ 	.short	0x0100
        /*01b6*/ 	.byte	0x09
	.zero		1


	//   ....[11]....
        /*01b8*/ 	.word	0x000007b0
        /*01bc*/ 	.word	0x000000ff
        /*01c0*/ 	.word	0x00000060
        /*01c4*/ 	.short	0x0100
        /*01c6*/ 	.byte	0x09
	.zero		1


	//   ....[12]....
        /*01c8*/ 	.word	0x000007c0
        /*01cc*/ 	.word	0x000000ff
        /*01d0*/ 	.word	0x00000050
        /*01d4*/ 	.short	0x0100
        /*01d6*/ 	.byte	0x09
	.zero		1


	//   ....[13]....
        /*01d8*/ 	.word	0x000007d0
        /*01dc*/ 	.word	0x000000ff
        /*01e0*/ 	.word	0x00000068
        /*01e4*/ 	.short	0x0100
        /*01e6*/ 	.byte	0x09
	.zero		1


	//   ....[14]....
        /*01e8*/ 	.word	0x000008b0
        /*01ec*/ 	.word	0x000000ff
        /*01f0*/ 	.word	0x00000070
        /*01f4*/ 	.short	0x0100
        /*01f6*/ 	.byte	0x08
	.zero		1


	//   ....[15]....
        /*01f8*/ 	.word	0x000008c0
        /*01fc*/ 	.word	0x000000ff
        /*0200*/ 	.word	0x00000078
        /*0204*/ 	.short	0x0100
        /*0206*/ 	.byte	0x08
	.zero		1


	//   ....[16]....
        /*0208*/ 	.word	0x000009f0
        /*020c*/ 	.word	0x000000ff
        /*0210*/ 	.word	0x00000080
        /*0214*/ 	.short	0x0100
        /*0216*/ 	.byte	0x08
	.zero		1


	//   ....[17]....
        /*0218*/ 	.word	0x00000a00
        /*021c*/ 	.word	0x000000ff
        /*0220*/ 	.word	0x00000090
        /*0224*/ 	.short	0x0100
        /*0226*/ 	.byte	0x08
	.zero		1


	//   ....[18]....
        /*0228*/ 	.word	0x00000a10
        /*022c*/ 	.word	0x000000ff
        /*0230*/ 	.word	0x00000088
        /*0234*/ 	.short	0x0100
        /*0236*/ 	.byte	0x08
	.zero		1


	//   ....[19]....
        /*0238*/ 	.word	0x00000a20
        /*023c*/ 	.word	0x000000ff
        /*0240*/ 	.word	0x00000098
        /*0244*/ 	.short	0x0100
        /*0246*/ 	.byte	0x08
	.zero		1


	//   ....[20]....
        /*0248*/ 	.word	0x00000b40
        /*024c*/ 	.word	0x000000ff
        /*0250*/ 	.word	0x000000a0
        /*0254*/ 	.short	0x0100
        /*0256*/ 	.byte	0x09
	.zero		1


	//   ....[21]....
        /*0258*/ 	.word	0x00000b50
        /*025c*/ 	.word	0x000000ff
        /*0260*/ 	.word	0x000000c0
        /*0264*/ 	.short	0x0100
        /*0266*/ 	.byte	0x09
	.zero		1


	//   ....[22]....
        /*0268*/ 	.word	0x00000b60
        /*026c*/ 	.word	0x000000ff
        /*0270*/ 	.word	0x000000a8
        /*0274*/ 	.short	0x0100
        /*0276*/ 	.byte	0x09
	.zero		1


	//   ....[23]....
        /*0278*/ 	.word	0x00000b70
        /*027c*/ 	.word	0x000000ff
        /*0280*/ 	.word	0x000000c8
        /*0284*/ 	.short	0x0100
        /*0286*/ 	.byte	0x09
	.zero		1


	//   ....[24]....
        /*0288*/ 	.word	0x00000b80
        /*028c*/ 	.word	0x000000ff
        /*0290*/ 	.word	0x000000b0
        /*0294*/ 	.short	0x0100
        /*0296*/ 	.byte	0x09
	.zero		1


	//   ....[25]....
        /*0298*/ 	.word	0x00000b90
        /*029c*/ 	.word	0x000000ff
        /*02a0*/ 	.word	0x000000d0
        /*02a4*/ 	.short	0x0100
        /*02a6*/ 	.byte	0x09
	.zero		1


	//   ....[26]....
        /*02a8*/ 	.word	0x00000ba0
        /*02ac*/ 	.word	0x000000ff
        /*02b0*/ 	.word	0x000000b8
        /*02b4*/ 	.short	0x0100
        /*02b6*/ 	.byte	0x09
	.zero		1


	//   ....[27]....
        /*02b8*/ 	.word	0x00000bb0
        /*02bc*/ 	.word	0x000000ff
        /*02c0*/ 	.word	0x000000d8
        /*02c4*/ 	.short	0x0100
        /*02c6*/ 	.byte	0x09
	.zero		1


	//   ....[28]....
        /*02c8*/ 	.word	0x00000ca0
        /*02cc*/ 	.word	0x000000ff
        /*02d0*/ 	.word	0x000000e0
        /*02d4*/ 	.short	0x0100
        /*02d6*/ 	.byte	0x08
	.zero		1


	//   ....[29]....
        /*02d8*/ 	.word	0x00000cb0
        /*02dc*/ 	.word	0x000000ff
        /*02e0*/ 	.word	0x000000f0
        /*02e4*/ 	.short	0x0100
        /*02e6*/ 	.byte	0x08
	.zero		1


	//   ....[30]....
        /*02e8*/ 	.word	0x00000cc0
        /*02ec*/ 	.word	0x000000ff
        /*02f0*/ 	.word	0x000000e8
        /*02f4*/ 	.short	0x0100
        /*02f6*/ 	.byte	0x08
	.zero		1


	//   ....[31]....
        /*02f8*/ 	.word	0x00000cd0
        /*02fc*/ 	.word	0x000000ff
        /*0300*/ 	.word	0x000000f8
        /*0304*/ 	.short	0x0100
        /*0306*/ 	.byte	0x08
	.zero		1


	//   ....[32]....
        /*0308*/ 	.word	0x00000dc0
        /*030c*/ 	.word	0x000000ff
        /*0310*/ 	.word	0x00000100
        /*0314*/ 	.short	0x0100
        /*0316*/ 	.byte	0x07
	.zero		1


	//   ....[33]....
        /*0318*/ 	.word	0x000017d0
        /*031c*/ 	.word	0x00000002
        /*0320*/ 	.word	0x000000f0
        /*0324*/ 	.short	0x010a
        /*0326*/ 	.byte	0xff
	.zero		1


	//   ....[34]....
        /*0328*/ 	.word	0x00001800
        /*032c*/ 	.word	0x00000002
        /*0330*/ 	.word	0x000000e0
        /*0334*/ 	.short	0x0101
        /*0336*/ 	.byte	0xff
	.zero		1


	//   ....[35]....
        /*0338*/ 	.word	0x000018d0
        /*033c*/ 	.word	0x000000ff
        /*0340*/ 	.word	0x00000020
        /*0344*/ 	.short	0x010a
        /*0346*/ 	.byte	0x08
	.zero		1


	//   ....[36]....
        /*0348*/ 	.word	0x000019d0
        /*034c*/ 	.word	0x000000ff
        /*0350*/ 	.word	0x00000020
        /*0354*/ 	.short	0x010a
        /*0356*/ 	.byte	0x21
	.zero		1


	//   ....[37]....
        /*0358*/ 	.word	0x00001b80
        /*035c*/ 	.word	0x000000ff
        /*0360*/ 	.word	0x00000020
        /*0364*/ 	.short	0x010a
        /*0366*/ 	.byte	0x08
	.zero		1


	//   ....[38]....
        /*0368*/ 	.word	0x00001c80
        /*036c*/ 	.word	0x000000ff
        /*0370*/ 	.word	0x00000078
        /*0374*/ 	.short	0x0101
        /*0376*/ 	.byte	0x06
	.zero		1


	//   ....[39]....
        /*0378*/ 	.word	0x00001ca0
        /*037c*/ 	.word	0x000000ff
        /*0380*/ 	.word	0x00000020
        /*0384*/ 	.short	0x010a
        /*0386*/ 	.byte	0x08
	.zero		1


	//   ....[40]....
        /*0388*/ 	.word	0x00001d20
        /*038c*/ 	.word	0x000000ff
        /*0390*/ 	.word	0x00000020
        /*0394*/ 	.short	0x010a
        /*0396*/ 	.byte	0x11
	.zero		1


	//   ....[41]....
        /*0398*/ 	.word	0x00001eb0
        /*039c*/ 	.word	0x000000ff
        /*03a0*/ 	.word	0x00000020
        /*03a4*/ 	.short	0x010a
        /*03a6*/ 	.byte	0x08
	.zero		1


	//   ....[42]....
        /*03a8*/ 	.word	0x00002000
        /*03ac*/ 	.word	0x00000002
        /*03b0*/ 	.word	0x00000080
        /*03b4*/ 	.short	0x010a
        /*03b6*/ 	.byte	0xff
	.zero		1


	//   ....[43]....
        /*03b8*/ 	.word	0x000020c0
        /*03bc*/ 	.word	0x00000002
        /*03c0*/ 	.word	0x00000000
        /*03c4*/ 	.short	0x0101
        /*03c6*/ 	.byte	0xff
	.zero		1


	//   ....[44]....
        /*03c8*/ 	.word	0x00002620
        /*03cc*/ 	.word	0x000000ff
        /*03d0*/ 	.word	0x00000000
        /*03d4*/ 	.short	0x010a
        /*03d6*/ 	.byte	0x04
	.zero		1


	//   ....[45]....
        /*03d8*/ 	.word	0x000026b0
        /*03dc*/ 	.word	0x000000ff
        /*03e0*/ 	.word	0x00000000
        /*03e4*/ 	.short	0x010a
        /*03e6*/ 	.byte	0x04
	.zero		1


	//   ....[46]....
        /*03e8*/ 	.word	0x00002740
        /*03ec*/ 	.word	0x000000ff
        /*03f0*/ 	.word	0x00000000
        /*03f4*/ 	.short	0x010a
        /*03f6*/ 	.byte	0x04
	.zero		1


	//   ....[47]....
        /*03f8*/ 	.word	0x000027e0
        /*03fc*/ 	.word	0x00000000
        /*0400*/ 	.word	0x00000000
        /*0404*/ 	.short	0x010a
        /*0406*/ 	.byte	0xff
	.zero		1


	//   ....[48]....
        /*0408*/ 	.word	0x00002910
        /*040c*/ 	.word	0x00000000
        /*0410*/ 	.word	0x000000e0
        /*0414*/ 	.short	0x010a
        /*0416*/ 	.byte	0xff
	.zero		1


	//   ....[49]....
        /*0418*/ 	.word	0x00002980
        /*041c*/ 	.word	0x00000000
        /*0420*/ 	.word	0x00000000
        /*0424*/ 	.short	0x0101
        /*0426*/ 	.byte	0xff
	.zero		1


	//   ....[50]....
        /*0428*/ 	.word	0x000029a0
        /*042c*/ 	.word	0x000000ff
        /*0430*/ 	.word	0x00000090
        /*0434*/ 	.short	0x010a
        /*0436*/ 	.byte	0x05
	.zero		1


	//   ....[51]....
        /*0438*/ 	.word	0x00002ac0
        /*043c*/ 	.word	0x00000000
        /*0440*/ 	.word	0x00000080
        /*0444*/ 	.short	0x010a
        /*0446*/ 	.byte	0xff
	.zero		1


	//   ....[52]....
        /*0448*/ 	.word	0x00002bc0
        /*044c*/ 	.word	0x00000000
        /*0450*/ 	.word	0x00000000
        /*0454*/ 	.short	0x0101
        /*0456*/ 	.byte	0xff
	.zero		1


	//   ....[53]....
        /*0458*/ 	.word	0x00002c50
        /*045c*/ 	.word	0x000000ff
        /*0460*/ 	.word	0x00000090
        /*0464*/ 	.short	0x0106
        /*0466*/ 	.byte	0x05
	.zero		1


	//   ....[54]....
        /*0468*/ 	.word	0x00002c70
        /*046c*/ 	.word	0x000000ff
        /*0470*/ 	.word	0x00000090
        /*0474*/ 	.short	0x010a
        /*0476*/ 	.byte	0x05
	.zero		1


	//   ....[55]....
        /*0478*/ 	.word	0x00002d00
        /*047c*/ 	.word	0x000000ff
        /*0480*/ 	.word	0x00000090
        /*0484*/ 	.short	0x0106
        /*0486*/ 	.byte	0x04
	.zero		1


	//   ....[56]....
        /*0488*/ 	.word	0x00002d40
        /*048c*/ 	.word	0x00000000
        /*0490*/ 	.word	0x00000090
        /*0494*/ 	.short	0x010a
        /*0496*/ 	.byte	0xff
	.zero		1


	//   ....[57]....
        /*0498*/ 	.word	0x00002f80
        /*049c*/ 	.word	0x000000ff
        /*04a0*/ 	.word	0x00000008
        /*04a4*/ 	.short	0x010a
        /*04a6*/ 	.byte	0x06
	.zero		1


	//   ....[58]....
        /*04a8*/ 	.word	0x00002fa0
        /*04ac*/ 	.word	0x000000ff
        /*04b0*/ 	.word	0x00000008
        /*04b4*/ 	.short	0x010a
        /*04b6*/ 	.byte	0x06
	.zero		1


	//   ....[59]....
        /*04b8*/ 	.word	0x00003130
        /*04bc*/ 	.word	0x000000ff
        /*04c0*/ 	.word	0x00000008
        /*04c4*/ 	.short	0x010a
        /*04c6*/ 	.byte	0x06
	.zero		1


	//   ....[60]....
        /*04c8*/ 	.word	0x00003150
        /*04cc*/ 	.word	0x000000ff
        /*04d0*/ 	.word	0x00000008
        /*04d4*/ 	.short	0x010a
        /*04d6*/ 	.byte	0x06
	.zero		1


	//   ....[61]....
        /*04d8*/ 	.word	0x00003210
        /*04dc*/ 	.word	0x000000ff
        /*04e0*/ 	.word	0x00000000
        /*04e4*/ 	.short	0x0101
        /*04e6*/ 	.byte	0x07
	.zero		1


	//   ....[62]....
        /*04e8*/ 	.word	0x00003550
        /*04ec*/ 	.word	0x00000000
        /*04f0*/ 	.word	0x00000080
        /*04f4*/ 	.short	0x010a
        /*04f6*/ 	.byte	0xff
	.zero		1


	//   ....[63]....
        /*04f8*/ 	.word	0x00003610
        /*04fc*/ 	.word	0x00000000
        /*0500*/ 	.word	0x00000000
        /*0504*/ 	.short	0x0101
        /*0506*/ 	.byte	0xff
	.zero		1


	//   ....[64]....
        /*0508*/ 	.word	0x000036d0
        /*050c*/ 	.word	0x000000ff
        /*0510*/ 	.word	0x00000000
        /*0514*/ 	.short	0x010a
        /*0516*/ 	.byte	0x08
	.zero		1


	//   ....[65]....
        /*0518*/ 	.word	0x000036e0
        /*051c*/ 	.word	0x000000ff
        /*0520*/ 	.word	0x000000c0
        /*0524*/ 	.short	0x010a
        /*0526*/ 	.byte	0x09
	.zero		1


	//   ....[66]....
        /*0528*/ 	.word	0x00003790
        /*052c*/ 	.word	0x000000ff
        /*0530*/ 	.word	0x00000000
        /*0534*/ 	.short	0x010a
        /*0536*/ 	.byte	0x08
	.zero		1


	//   ....[67]....
        /*0538*/ 	.word	0x000038c0
        /*053c*/ 	.word	0x000000ff
        /*0540*/ 	.word	0x00000000
        /*0544*/ 	.short	0x010a
        /*0546*/ 	.byte	0x1e
	.zero		1


	//   ....[68]....
        /*0548*/ 	.word	0x00003bc0
        /*054c*/ 	.word	0x000000ff
        /*0550*/ 	.word	0x00000000
        /*0554*/ 	.short	0x010a
        /*0556*/ 	.byte	0x08
	.zero		1


	//   ....[69]....
        /*0558*/ 	.word	0x00003c50
        /*055c*/ 	.word	0x000000ff
        /*0560*/ 	.word	0x00000000
        /*0564*/ 	.short	0x010a
        /*0566*/ 	.byte	0x08
	.zero		1


	//   ....[70]....
        /*0568*/ 	.word	0x00003ce0
        /*056c*/ 	.word	0x000000ff
        /*0570*/ 	.word	0x00000000
        /*0574*/ 	.short	0x010a
        /*0576*/ 	.byte	0x08
	.zero		1


	//   ....[71]....
        /*0578*/ 	.word	0x00003d80
        /*057c*/ 	.word	0x00000000
        /*0580*/ 	.word	0x00000000
        /*0584*/ 	.short	0x010a
        /*0586*/ 	.byte	0xff
	.zero		1


	//   ....[72]....
        /*0588*/ 	.word	0x00003dc0
        /*058c*/ 	.word	0x00000000
        /*0590*/ 	.word	0x00000000
        /*0594*/ 	.short	0x010a
        /*0596*/ 	.byte	0xff
	.zero		1


	//   ....[73]....
        /*0598*/ 	.word	0x00003e30
        /*059c*/ 	.word	0x000000ff
        /*05a0*/ 	.word	0x00000000
        /*05a4*/ 	.short	0x0101
        /*05a6*/ 	.byte	0x05
	.zero		1


	//   ....[74]....
        /*05a8*/ 	.word	0x00003e70
        /*05ac*/ 	.word	0x000000ff
        /*05b0*/ 	.word	0x00000100
        /*05b4*/ 	.short	0x010a
        /*05b6*/ 	.byte	0x07
	.zero		1


	//   ....[75]....
        /*05b8*/ 	.word	0x00003ec0
        /*05bc*/ 	.word	0x000000ff
        /*05c0*/ 	.word	0x00000000
        /*05c4*/ 	.short	0x0101
        /*05c6*/ 	.byte	0x05
	.zero		1


	//   ....[76]....
        /*05c8*/ 	.word	0x000042c0
        /*05cc*/ 	.word	0x00000000
        /*05d0*/ 	.word	0x00000080
        /*05d4*/ 	.short	0x010a
        /*05d6*/ 	.byte	0xff
	.zero		1


	//   ....[77]....
        /*05d8*/ 	.word	0x00004380
        /*05dc*/ 	.word	0x00000000
        /*05e0*/ 	.word	0x00000000
        /*05e4*/ 	.short	0x0101
        /*05e6*/ 	.byte	0xff
	.zero		1


	//   ....[78]....
        /*05e8*/ 	.word	0x000046a0
        /*05ec*/ 	.word	0x000000ff
        /*05f0*/ 	.word	0x00000078
        /*05f4*/ 	.short	0x010a
        /*05f6*/ 	.byte	0x07
	.zero		1


	//   ....[79]....
        /*05f8*/ 	.word	0x000048c0
        /*05fc*/ 	.word	0x000000ff
        /*0600*/ 	.word	0x00000058
        /*0604*/ 	.short	0x010a
        /*0606*/ 	.byte	0x0f
	.zero		1


	//   ....[80]....
        /*0608*/ 	.word	0x00004b40
        /*060c*/ 	.word	0x000000ff
        /*0610*/ 	.word	0x00000040
        /*0614*/ 	.short	0x010b
        /*0616*/ 	.byte	0x0f
	.zero		1


	//   ....[81]....
        /*0618*/ 	.word	0x00004bb0
        /*061c*/ 	.word	0x000000ff
        /*0620*/ 	.word	0x00000000
        /*0624*/ 	.short	0x0101
        /*0626*/ 	.byte	0x10
	.zero		1


	//   ....[82]....
        /*0628*/ 	.word	0x00004bc0
        /*062c*/ 	.word	0x000000ff
        /*0630*/ 	.word	0x00000058
        /*0634*/ 	.short	0x010a
        /*0636*/ 	.byte	0x0d
	.zero		1


	//   ....[83]....
        /*0638*/ 	.word	0x00004e70
        /*063c*/ 	.word	0x000000ff
        /*0640*/ 	.word	0x00000040
        /*0644*/ 	.short	0x010b
        /*0646*/ 	.byte	0x0d
	.zero		1


	//   ....[84]....
        /*0648*/ 	.word	0x00004ee0
        /*064c*/ 	.word	0x000000ff
        /*0650*/ 	.word	0x00000000
        /*0654*/ 	.short	0x0101
        /*0656*/ 	.byte	0x0f
	.zero		1


	//   ....[85]....
        /*0658*/ 	.word	0x00004f30
        /*065c*/ 	.word	0x000000ff
        /*0660*/ 	.word	0x00000000
        /*0664*/ 	.short	0x010a
        /*0666*/ 	.byte	0x04
	.zero		1


	//   ....[86]....
        /*0668*/ 	.word	0x00004fc0
        /*066c*/ 	.word	0x000000ff
        /*0670*/ 	.word	0x00000000
        /*0674*/ 	.short	0x010a
        /*0676*/ 	.byte	0x04
	.zero		1


	//   ....[87]....
        /*0678*/ 	.word	0x00005060
        /*067c*/ 	.word	0x00000000
        /*0680*/ 	.word	0x00000000
        /*0684*/ 	.short	0x010a
        /*0686*/ 	.byte	0xff
	.zero		1


	//   ....[88]....
        /*0688*/ 	.word	0x000053f0
        /*068c*/ 	.word	0x00000000
        /*0690*/ 	.word	0x00000080
        /*0694*/ 	.short	0x010a
        /*0696*/ 	.byte	0xff
	.zero		1


	//   ....[89]....
        /*0698*/ 	.word	0x00005500
        /*069c*/ 	.word	0x00000000
        /*06a0*/ 	.word	0x00000000
        /*06a4*/ 	.short	0x0101
        /*06a6*/ 	.byte	0xff
	.zero		1


	//   ....[90]....
        /*06a8*/ 	.word	0x00005fa0
        /*06ac*/ 	.word	0x00000000
        /*06b0*/ 	.word	0x00000040
        /*06b4*/ 	.short	0x010a
        /*06b6*/ 	.byte	0xff
	.zero		1


	//   ....[91]....
        /*06b8*/ 	.word	0x00006010
        /*06bc*/ 	.word	0x00000051
        /*06c0*/ 	.word	0x000000a0
        /*06c4*/ 	.short	0x010a
        /*06c6*/ 	.byte	0xff
	.zero		1


	//   ....[92]....
        /*06c8*/ 	.word	0x00006100
        /*06cc*/ 	.word	0x00000000
        /*06d0*/ 	.word	0x00000040
        /*06d4*/ 	.short	0x010a
        /*06d6*/ 	.byte	0xff
	.zero		1


	//   ....[93]....
        /*06d8*/ 	.word	0x00006230
        /*06dc*/ 	.word	0x00000051
        /*06e0*/ 	.word	0x000000a0
        /*06e4*/ 	.short	0x010a
        /*06e6*/ 	.byte	0xff
	.zero		1


	//   ....[94]....
        /*06e8*/ 	.word	0x00006aa0
        /*06ec*/ 	.word	0x00000000
        /*06f0*/ 	.word	0x00000000
        /*06f4*/ 	.short	0x0101
        /*06f6*/ 	.byte	0xff
	.zero		1


	//   ....[95]....
        /*06f8*/ 	.word	0x00006ab0
        /*06fc*/ 	.word	0x00000002
        /*0700*/ 	.word	0x00000040
        /*0704*/ 	.short	0x010a
        /*0706*/ 	.byte	0xff
	.zero		1


	//   ....[96]....
        /*0708*/ 	.word	0x00006b80
        /*070c*/ 	.word	0x00000002
        /*0710*/ 	.word	0x00000040
        /*0714*/ 	.short	0x010a
        /*0716*/ 	.byte	0xff
	.zero		1


	//   ....[97]....
        /*0718*/ 	.word	0x00006ec0
        /*071c*/ 	.word	0x00000051
        /*0720*/ 	.word	0x00000000
        /*0724*/ 	.short	0x0101
        /*0726*/ 	.byte	0xff
	.zero		1


	//   ....[98]....
        /*0728*/ 	.word	0x00007570
        /*072c*/ 	.word	0x00000000
        /*0730*/ 	.word	0x00000000
        /*0734*/ 	.short	0x0101
        /*0736*/ 	.byte	0xff
	.zero		1


	//   ....[99]....
        /*0738*/ 	.word	0x000077e0
        /*073c*/ 	.word	0x000000ff
        /*0740*/ 	.word	0x00000000
        /*0744*/ 	.short	0x0101
        /*0746*/ 	.byte	0x04
	.zero		1


	//   ....[100]....
        /*0748*/ 	.word	0x00007800
        /*074c*/ 	.word	0x00000002
        /*0750*/ 	.word	0x000000f0
        /*0754*/ 	.short	0x010a
        /*0756*/ 	.byte	0xff
	.zero		1


	//   ....[101]....
        /*0758*/ 	.word	0x00007860
        /*075c*/ 	.word	0x00000002
        /*0760*/ 	.word	0x00000020
        /*0764*/ 	.short	0x010a
        /*0766*/ 	.byte	0xff
	.zero		1


	//   ....[102]....
        /*0768*/ 	.word	0x000078c0
        /*076c*/ 	.word	0x00000002
        /*0770*/ 	.word	0x00000020
        /*0774*/ 	.short	0x010a
        /*0776*/ 	.byte	0xff
	.zero		1


	//   ....[103]....
        /*0778*/ 	.word	0x00007910
        /*077c*/ 	.word	0x00000002
        /*0780*/ 	.word	0x00000080
        /*0784*/ 	.short	0x010a
        /*0786*/ 	.byte	0xff
	.zero		1


	//   ....[104]....
        /*0788*/ 	.word	0x00007970
        /*078c*/ 	.word	0x00000000
        /*0790*/ 	.word	0x00000000
        /*0794*/ 	.short	0x010a
        /*0796*/ 	.byte	0xff
	.zero		1


	//   ....[105]....
        /*0798*/ 	.word	0x000079d0
        /*079c*/ 	.word	0x00000000
        /*07a0*/ 	.word	0x00000000
        /*07a4*/ 	.short	0x010a
        /*07a6*/ 	.byte	0xff
	.zero		1


	//   ....[106]....
        /*07a8*/ 	.word	0x00007a30
        /*07ac*/ 	.word	0x00000000
        /*07b0*/ 	.word	0x00000000
        /*07b4*/ 	.short	0x010a
        /*07b6*/ 	.byte	0xff
	.zero		1


	//   ....[107]....
        /*07b8*/ 	.word	0x00007a80
        /*07bc*/ 	.word	0x00000000
        /*07c0*/ 	.word	0x000000e0
        /*07c4*/ 	.short	0x010a
        /*07c6*/ 	.byte	0xff
	.zero		1


	//   ....[108]....
        /*07c8*/ 	.word	0x00007ae0
        /*07cc*/ 	.word	0x00000000
        /*07d0*/ 	.word	0x00000090
        /*07d4*/ 	.short	0x010a
        /*07d6*/ 	.byte	0xff
	.zero		1


	//   ....[109]....
        /*07d8*/ 	.word	0x00007b30
        /*07dc*/ 	.word	0x00000000
        /*07e0*/ 	.word	0x00000080
        /*07e4*/ 	.short	0x010a
        /*07e6*/ 	.byte	0xff
	.zero		1


	//   ....[110]....
        /*07e8*/ 	.word	0x00007b90
        /*07ec*/ 	.word	0x00000000
        /*07f0*/ 	.word	0x00000090
        /*07f4*/ 	.short	0x010a
        /*07f6*/ 	.byte	0xff
	.zero		1


	//   ....[111]....
        /*07f8*/ 	.word	0x00007bf0
        /*07fc*/ 	.word	0x00000004
        /*0800*/ 	.word	0x00000008
        /*0804*/ 	.short	0x010a
        /*0806*/ 	.byte	0xff
	.zero		1


	//   ....[112]....
        /*0808*/ 	.word	0x00007cd0
        /*080c*/ 	.word	0x00000002
        /*0810*/ 	.word	0x00000008
        /*0814*/ 	.short	0x010a
        /*0816*/ 	.byte	0xff
	.zero		1


	//   ....[113]....
        /*0818*/ 	.word	0x00007d20
        /*081c*/ 	.word	0x00000000
        /*0820*/ 	.word	0x00000080
        /*0824*/ 	.short	0x010a
        /*0826*/ 	.byte	0xff
	.zero		1


	//   ....[114]....
        /*0828*/ 	.word	0x00007d80
        /*082c*/ 	.word	0x00000000
        /*0830*/ 	.word	0x000000c0
        /*0834*/ 	.short	0x010a
        /*0836*/ 	.byte	0xff
	.zero		1


	//   ....[115]....
        /*0838*/ 	.word	0x00007de0
        /*083c*/ 	.word	0x00000000
        /*0840*/ 	.word	0x00000000
        /*0844*/ 	.short	0x010a
        /*0846*/ 	.byte	0xff
	.zero		1


	//   ....[116]....
        /*0848*/ 	.word	0x00007e40
        /*084c*/ 	.word	0x00000000
        /*0850*/ 	.word	0x00000000
        /*0854*/ 	.short	0x010a
        /*0856*/ 	.byte	0xff
	.zero		1


	//   ....[117]....
        /*0858*/ 	.word	0x00007ea0
        /*085c*/ 	.word	0x00000000
        /*0860*/ 	.word	0x00000000
        /*0864*/ 	.short	0x010a
        /*0866*/ 	.byte	0xff
	.zero		1


	//   ....[118]....
        /*0868*/ 	.word	0x00007f00
        /*086c*/ 	.word	0x00000000
        /*0870*/ 	.word	0x00000000
        /*0874*/ 	.short	0x010a
        /*0876*/ 	.byte	0xff
	.zero		1


	//   ....[119]....
        /*0878*/ 	.word	0x00007f60
        /*087c*/ 	.word	0x00000000
        /*0880*/ 	.word	0x00000100
        /*0884*/ 	.short	0x010a
        /*0886*/ 	.byte	0xff
	.zero		1


	//   ....[120]....
        /*0888*/ 	.word	0x00007fb0
        /*088c*/ 	.word	0x00000000
        /*0890*/ 	.word	0x00000080
        /*0894*/ 	.short	0x010a
        /*0896*/ 	.byte	0xff
	.zero		1


	//   ....[121]....
        /*0898*/ 	.word	0x00008010
        /*089c*/ 	.word	0x00000000
        /*08a0*/ 	.word	0x00000078
        /*08a4*/ 	.short	0x010a
        /*08a6*/ 	.byte	0xff
	.zero		1


	//   ....[122]....
        /*08a8*/ 	.word	0x00008070
        /*08ac*/ 	.word	0x00000000
        /*08b0*/ 	.word	0x00000058
        /*08b4*/ 	.short	0x010a
        /*08b6*/ 	.byte	0xff
	.zero		1


	//   ....[123]....
        /*08b8*/ 	.word	0x000080d0
        /*08bc*/ 	.word	0x00000000
        /*08c0*/ 	.word	0x00000058
        /*08c4*/ 	.short	0x010a
        /*08c6*/ 	.byte	0xff
	.zero		1


	//   ....[124]....
        /*08c8*/ 	.word	0x00008130
        /*08cc*/ 	.word	0x00000000
        /*08d0*/ 	.word	0x00000000
        /*08d4*/ 	.short	0x010a
        /*08d6*/ 	.byte	0xff
	.zero		1


	//   ....[125]....
        /*08d8*/ 	.word	0x00008190
        /*08dc*/ 	.word	0x00000000
        /*08e0*/ 	.word	0x00000000
        /*08e4*/ 	.short	0x010a
        /*08e6*/ 	.byte	0xff
	.zero		1


	//   ....[126]....
        /*08e8*/ 	.word	0x000081e0
        /*08ec*/ 	.word	0x00000000
        /*08f0*/ 	.word	0x00000080
        /*08f4*/ 	.short	0x010a
        /*08f6*/ 	.byte	0xff
	.zero		1


	//   ....[127]....
        /*08f8*/ 	.word	0x00008230
        /*08fc*/ 	.word	0x00000000
        /*0900*/ 	.word	0x00000040
        /*0904*/ 	.short	0x010a
        /*0906*/ 	.byte	0xff
	.zero		1


	//   ....[128]....
        /*0908*/ 	.word	0x00008280
        /*090c*/ 	.word	0x00000051
        /*0910*/ 	.word	0x000000a0
        /*0914*/ 	.short	0x010a
        /*0916*/ 	.byte	0xff
	.zero		1


	//   ....[129]....
        /*0918*/ 	.word	0x000082d0
        /*091c*/ 	.word	0x00000002
        /*0920*/ 	.word	0x00000040
        /*0924*/ 	.short	0x010a
        /*0926*/ 	.byte	0xff
	.zero		1


	//----- nvinfo : EIATTR_NUM_MBARRIERS
	.align		4
.L_47:
        /*0928*/ 	.byte	0x03, 0x38
        /*092a*/ 	.short	0x0021


	//----- nvinfo : EIATTR_EXIT_INSTR_OFFSETS
	.align		4
        /*092c*/ 	.byte	0x04, 0x1c
        /*092e*/ 	.short	(.L_49 - .L_48)


	//   ....[0]....
.L_48:
        /*0930*/ 	.word	0x00002810


	//   ....[1]....
        /*0934*/ 	.word	0x00002d10


	//   ....[2]....
        /*0938*/ 	.word	0x00002d70


	//   ....[3]....
        /*093c*/ 	.word	0x000040f0


	//   ....[4]....
        /*0940*/ 	.word	0x00005090


	//   ....[5]....
        /*0944*/ 	.word	0x000050d0


	//   ....[6]....
        /*0948*/ 	.word	0x000076d0


	//   ....[7]....
        /*094c*/ 	.word	0x00007750


	//   ....[8]....
        /*0950*/ 	.word	0x00007780


	//   ....[9]....
        /*0954*/ 	.word	0x000077f0


	//----- nvinfo : EIATTR_MAX_THREADS
	.align		4
.L_49:
        /*0958*/ 	.byte	0x04, 0x05
        /*095a*/ 	.short	(.L_51 - .L_50)
.L_50:
        /*095c*/ 	.word	0x00000100
        /*0960*/ 	.word	0x00000001
        /*0964*/ 	.word	0x00000001


	//----- nvinfo : EIATTR_CRS_STACK_SIZE
	.align		4
.L_51:
        /*0968*/ 	.byte	0x04, 0x1e
        /*096a*/ 	.short	(.L_53 - .L_52)
.L_52:
        /*096c*/ 	.word	0x00000000


	//----- nvinfo : EIATTR_CBANK_PARAM_SIZE
	.align		4
.L_53:
        /*0970*/ 	.byte	0x03, 0x19
        /*0972*/ 	.short	0x0800


	//----- nvinfo : EIATTR_PARAM_CBANK
	.align		4
        /*0974*/ 	.byte	0x04, 0x0a
        /*0976*/ 	.short	(.L_55 - .L_54)
	.align		4
.L_54:
        /*0978*/ 	.word	index@(.nv.constant0._ZN7cutlass13device_kernelINS_4gemm6kernel13GemmUniversalIN4cute5tupleIJiiiiEEENS1_10collective13CollectiveMmaINS1_35MainloopSm100TmaUmmaWarpSpecializedILi4ELi2ELi4ENS5_IJNS4_1CILi2EEENSA_ILi1EEESC_EEEEENS5_IJNSA_ILi128EEENSA_ILi64EEENSA_ILi32EEEEEENS_10tfloat32_tENS5_IJlSC_lEEESJ_SK_NS4_8TiledMMAINS4_8MMA_AtomIJNS4_23SM100_MMA_TF32_2x1SM_SSISJ_SJ_fLi128ELi64ELNS4_4UMMA5MajorE0ELSP_0ELNSO_7ScaleInE0ELSQ_0EEEEEENS4_6LayoutINS5_IJSC_SC_SC_EEENS5_IJNSA_ILi0EEESV_SV_EEEEENS5_IJNS4_10UnderscoreESY_SY_EEEEENS4_18SM100_TMA_2SM_LOADENS4_14ComposedLayoutINS4_7SwizzleILi3ELi4ELi3EEENS4_18smem_ptr_flag_bitsILi32EEENST_INS5_IJNSA_ILi8EEESH_EEENS5_IJSH_SC_EEEEEEEvNS4_8identityES11_S1B_vS1C_EENS_8epilogue10collective18CollectiveEpilogueINS1E_23Sm100TmaWarpSpecializedILi3ELi2ELi16ELb1ELb0EEEJNS5_IJSG_SG_SH_EEENS5_IJNST_ISG_SC_EENST_INS5_IJNSA_ILi16EEESB_EEENS5_IJSC_SH_EEEEEEEESJ_SK_SJ_SK_NS1E_6fusion15FusionCallbacksIS1I_NS1Q_17LinearCombinationISJ_fSJ_fLNS_15FloatRoundStyleE2EEES1J_S1P_JEEENS4_5SM1004TMEM4LOAD26SM100_TMEM_LOAD_32dp32b16xENS4_13SM90_TMA_LOADENS12_INS13_ILi2ELi4ELi3EEES16_NST_INS5_IJS17_S1L_EEENS5_IJS1L_SC_EEEEEEENS4_39AutoVectorizingCopyWithAssumedAlignmentILi128EEENS4_14SM90_TMA_STOREES25_S27_S27_EEEvvEEEEvNT_6ParamsE)
        /*097c*/ 	.short	0x0380
        /*097e*/ 	.short	0x0800


	//----- nvinfo : EIATTR_SW_WAR
	.align		4
.L_55:
        /*0980*/ 	.byte	0x04, 0x36
        /*0982*/ 	.short	(.L_57 - .L_56)
.L_56:
        /*0984*/ 	.word	0x00000008
.L_57:


//--------------------- .nv.callgraph             --------------------------
	.section	.nv.callgraph,"",@"SHT_CUDA_CALLGRAPH"
	.align	4
	.sectionentsize	8
	.align		4
        /*0000*/ 	.word	0x00000000
	.align		4
        /*0004*/ 	.word	0xffffffff
	.align		4
        /*0008*/ 	.word	index@(_ZN7cutlass13device_kernelINS_4gemm6kernel13GemmUniversalIN4cute5tupleIJiiiiEEENS1_10collective13CollectiveMmaINS1_35MainloopSm100TmaUmmaWarpSpecializedILi4ELi2ELi4ENS5_IJNS4_1CILi2EEENSA_ILi1EEESC_EEEEENS5_IJNSA_ILi128EEENSA_ILi64EEENSA_ILi32EEEEEENS_10tfloat32_tENS5_IJlSC_lEEESJ_SK_NS4_8TiledMMAINS4_8MMA_AtomIJNS4_23SM100_MMA_TF32_2x1SM_SSISJ_SJ_fLi128ELi64ELNS4_4UMMA5MajorE0ELSP_0ELNSO_7ScaleInE0ELSQ_0EEEEEENS4_6LayoutINS5_IJSC_SC_SC_EEENS5_IJNSA_ILi0EEESV_SV_EEEEENS5_IJNS4_10UnderscoreESY_SY_EEEEENS4_18SM100_TMA_2SM_LOADENS4_14ComposedLayoutINS4_7SwizzleILi3ELi4ELi3EEENS4_18smem_ptr_flag_bitsILi32EEENST_INS5_IJNSA_ILi8EEESH_EEENS5_IJSH_SC_EEEEEEEvNS4_8identityES11_S1B_vS1C_EENS_8epilogue10collective18CollectiveEpilogueINS1E_23Sm100TmaWarpSpecializedILi3ELi2ELi16ELb1ELb0EEEJNS5_IJSG_SG_SH_EEENS5_IJNST_ISG_SC_EENST_INS5_IJNSA_ILi16EEESB_EEENS5_IJSC_SH_EEEEEEEESJ_SK_SJ_SK_NS1E_6fusion15FusionCallbacksIS1I_NS1Q_17LinearCombinationISJ_fSJ_fLNS_15FloatRoundStyleE2EEES1J_S1P_JEEENS4_5SM1004TMEM4LOAD26SM100_TMEM_LOAD_32dp32b16xENS4_13SM90_TMA_LOADENS12_INS13_ILi2ELi4ELi3EEES16_NST_INS5_IJS17_S1L_EEENS5_IJS1L_SC_EEEEEEENS4_39AutoVectorizingCopyWithAssumedAlignmentILi128EEENS4_14SM90_TMA_STOREES25_S27_S27_EEEvvEEEEvNT_6ParamsE)
	.align		4
        /*000c*/ 	.word	index@(__assertfail)
	.align		4
        /*0010*/ 	.word	0x00000000
	.align		4
        /*0014*/ 	.word	0xfffffffe
	.align		4
        /*0018*/ 	.word	0x00000000
	.align		4
        /*001c*/ 	.word	0xfffffffd
	.align		4
        /*0020*/ 	.word	0x00000000
	.align		4
        /*0024*/ 	.word	0xfffffffc


//--------------------- .nv.constant4             --------------------------
	.section	.nv.constant4,"a",@progbits
	.align	8
	.align		8
.nv.constant4:
        /*0000*/ 	.dword	__assertfail
	.align		8
        /*0008*/ 	.dword	__unnamed_1
	.align		8
        /*0010*/ 	.dword	__unnamed_2
	.align		8
        /*0018*/ 	.dword	_ZN40_INTERNAL_fcbec549_4_k_cu_aecc3f7c_106084cuda3std3__45__cpo5beginE
	.align		8
        /*0020*/ 	.dword	_ZN40_INTERNAL_fcbec549_4_k_cu_aecc3f7c_106084cuda3std3__45__cpo3endE
	.align		8
        /*0028*/ 	.dword	_ZN40_INTERNAL_fcbec549_4_k_cu_aecc3f7c_106084cuda3std3__45__cpo6cbeginE
	.align		8
        /*0030*/ 	.dword	_ZN40_INTERNAL_fcbec549_4_k_cu_aecc3f7c_106084cuda3std3__45__cpo4cendE
	.align		8
        /*0038*/ 	.dword	_ZN40_INTERNAL_fcbec549_4_k_cu_aecc3f7c_106084cuda3std3__442_GLOBAL__N__fcbec549_4_k_cu_aecc3f7c_106086ignoreE
	.align		8
        /*0040*/ 	.dword	_ZN40_INTERNAL_fcbec549_4_k_cu_aecc3f7c_106084cuda3std3__419piecewise_constructE
	.align		8
        /*0048*/ 	.dword	_ZN40_INTERNAL_fcbec549_4_k_cu_aecc3f7c_106084cuda3std3__48in_placeE
	.align		8
        /*0050*/ 	.dword	_ZN40_INTERNAL_fcbec549_4_k_cu_aecc3f7c_106084cuda3std6ranges3__45__cpo4swapE
	.align		8
        /*0058*/ 	.dword	_ZN40_INTERNAL_fcbec549_4_k_cu_aecc3f7c_106084cuda3std6ranges3__45__cpo9iter_moveE
	.align		8
        /*0060*/ 	.dword	_ZN40_INTERNAL_fcbec549_4_k_cu_aecc3f7c_106084cute7productE
	.align		8
        /*0068*/ 	.dword	_ZN40_INTERNAL_fcbec549_4_k_cu_aecc3f7c_106084cute1_E
	.align		8
        /*0070*/ 	.dword	$str$25
	.align		8
        /*0078*/ 	.dword	$str$26
	.align		8
        /*0080*/ 	.dword	$str$27
	.align		8
        /*0088*/ 	.dword	$str$28


//--------------------- .text._ZN7cutlass13device_kernelINS_4gemm6kernel13GemmUniversalIN4cute5tupleIJiiiiEEENS1_10collective13CollectiveMmaINS1_35MainloopSm100TmaUmmaWarpSpecializedILi4ELi2ELi4ENS5_IJNS4_1CILi2EEENSA_ILi1EEESC_EEEEENS5_IJNSA_ILi128EEENSA_ILi64EEENSA_ILi32EEEEEENS_10tfloat32_tENS5_IJlSC_lEEESJ_SK_NS4_8TiledMMAINS4_8MMA_AtomIJNS4_23SM100_MMA_TF32_2x1SM_SSISJ_SJ_fLi128ELi64ELNS4_4UMMA5MajorE0ELSP_0ELNSO_7ScaleInE0ELSQ_0EEEEEENS4_6LayoutINS5_IJSC_SC_SC_EEENS5_IJNSA_ILi0EEESV_SV_EEEEENS5_IJNS4_10UnderscoreESY_SY_EEEEENS4_18SM100_TMA_2SM_LOADENS4_14ComposedLayoutINS4_7SwizzleILi3ELi4ELi3EEENS4_18smem_ptr_flag_bitsILi32EEENST_INS5_IJNSA_ILi8EEESH_EEENS5_IJSH_SC_EEEEEEEvNS4_8identityES11_S1B_vS1C_EENS_8epilogue10collective18CollectiveEpilogueINS1E_23Sm100TmaWarpSpecializedILi3ELi2ELi16ELb1ELb0EEEJNS5_IJSG_SG_SH_EEENS5_IJNST_ISG_SC_EENST_INS5_IJNSA_ILi16EEESB_EEENS5_IJSC_SH_EEEEEEEESJ_SK_SJ_SK_NS1E_6fusion15FusionCallbacksIS1I_NS1Q_17LinearCombinationISJ_fSJ_fLNS_15FloatRoundStyleE2EEES1J_S1P_JEEENS4_5SM1004TMEM4LOAD26SM100_TMEM_LOAD_32dp32b16xENS4_13SM90_TMA_LOADENS12_INS13_ILi2ELi4ELi3EEES16_NST_INS5_IJS17_S1L_EEENS5_IJS1L_SC_EEEEEEENS4_39AutoVectorizingCopyWithAssumedAlignmentILi128EEENS4_14SM90_TMA_STOREES25_S27_S27_EEEvvEEEEvNT_6ParamsE --------------------------
	.section	.text._ZN7cutlass13device_kernelINS_4gemm6kernel13GemmUniversalIN4cute5tupleIJiiiiEEENS1_10collective13CollectiveMmaINS1_35MainloopSm100TmaUmmaWarpSpecializedILi4ELi2ELi4ENS5_IJNS4_1CILi2EEENSA_ILi1EEESC_EEEEENS5_IJNSA_ILi128EEENSA_ILi64EEENSA_ILi32EEEEEENS_10tfloat32_tENS5_IJlSC_lEEESJ_SK_NS4_8TiledMMAINS4_8MMA_AtomIJNS4_23SM100_MMA_TF32_2x1SM_SSISJ_SJ_fLi128ELi64ELNS4_4UMMA5MajorE0ELSP_0ELNSO_7ScaleInE0ELSQ_0EEEEEENS4_6LayoutINS5_IJSC_SC_SC_EEENS5_IJNSA_ILi0EEESV_SV_EEEEENS5_IJNS4_10UnderscoreESY_SY_EEEEENS4_18SM100_TMA_2SM_LOADENS4_14ComposedLayoutINS4_7SwizzleILi3ELi4ELi3EEENS4_18smem_ptr_flag_bitsILi32EEENST_INS5_IJNSA_ILi8EEESH_EEENS5_IJSH_SC_EEEEEEEvNS4_8identityES11_S1B_vS1C_EENS_8epilogue10collective18CollectiveEpilogueINS1E_23Sm100TmaWarpSpecializedILi3ELi2ELi16ELb1ELb0EEEJNS5_IJSG_SG_SH_EEENS5_IJNST_ISG_SC_EENST_INS5_IJNSA_ILi16EEESB_EEENS5_IJSC_SH_EEEEEEEESJ_SK_SJ_SK_NS1E_6fusion15FusionCallbacksIS1I_NS1Q_17LinearCombinationISJ_fSJ_fLNS_15FloatRoundStyleE2EEES1J_S1P_JEEENS4_5SM1004TMEM4LOAD26SM100_TMEM_LOAD_32dp32b16xENS4_13SM90_TMA_LOADENS12_INS13_ILi2ELi4ELi3EEES16_NST_INS5_IJS17_S1L_EEENS5_IJS1L_SC_EEEEEEENS4_39AutoVectorizingCopyWithAssumedAlignmentILi128EEENS4_14SM90_TMA_STOREES25_S27_S27_EEEvvEEEEvNT_6ParamsE,"ax",@progbits
	.align	128
.text._ZN7cutlass13device_kernelINS_4gemm6kernel13GemmUniversalIN4cute5tupleIJiiiiEEENS1_10collective13CollectiveMmaINS1_35MainloopSm100TmaUmmaWarpSpecializedILi4ELi2ELi4ENS5_IJNS4_1CILi2EEENSA_ILi1EEESC_EEEEENS5_IJNSA_ILi128EEENSA_ILi64EEENSA_ILi32EEEEEENS_10tfloat32_tENS5_IJlSC_lEEESJ_SK_NS4_8TiledMMAINS4_8MMA_AtomIJNS4_23SM100_MMA_TF32_2x1SM_SSISJ_SJ_fLi128ELi64ELNS4_4UMMA5MajorE0ELSP_0ELNSO_7ScaleInE0ELSQ_0EEEEEENS4_6LayoutINS5_IJSC_SC_SC_EEENS5_IJNSA_ILi0EEESV_SV_EEEEENS5_IJNS4_10UnderscoreESY_SY_EEEEENS4_18SM100_TMA_2SM_LOADENS4_14ComposedLayoutINS4_7SwizzleILi3ELi4ELi3EEENS4_18smem_ptr_flag_bitsILi32EEENST_INS5_IJNSA_ILi8EEESH_EEENS5_IJSH_SC_EEEEEEEvNS4_8identityES11_S1B_vS1C_EENS_8epilogue10collective18CollectiveEpilogueINS1E_23Sm100TmaWarpSpecializedILi3ELi2ELi16ELb1ELb0EEEJNS5_IJSG_SG_SH_EEENS5_IJNST_ISG_SC_EENST_INS5_IJNSA_ILi16EEESB_EEENS5_IJSC_SH_EEEEEEEESJ_SK_SJ_SK_NS1E_6fusion15FusionCallbacksIS1I_NS1Q_17LinearCombinationISJ_fSJ_fLNS_15FloatRoundStyleE2EEES1J_S1P_JEEENS4_5SM1004TMEM4LOAD26SM100_TMEM_LOAD_32dp32b16xENS4_13SM90_TMA_LOADENS12_INS13_ILi2ELi4ELi3EEES16_NST_INS5_IJS17_S1L_EEENS5_IJS1L_SC_EEEEEEENS4_39AutoVectorizingCopyWithAssumedAlignmentILi128EEENS4_14SM90_TMA_STOREES25_S27_S27_EEEvvEEEEvNT_6ParamsE:
        .type           _ZN7cutlass13device_kernelINS_4gemm6kernel13GemmUniversalIN4cute5tupleIJiiiiEEENS1_10collective13CollectiveMmaINS1_35MainloopSm100TmaUmmaWarpSpecializedILi4ELi2ELi4ENS5_IJNS4_1CILi2EEENSA_ILi1EEESC_EEEEENS5_IJNSA_ILi128EEENSA_ILi64EEENSA_ILi32EEEEEENS_10tfloat32_tENS5_IJlSC_lEEESJ_SK_NS4_8TiledMMAINS4_8MMA_AtomIJNS4_23SM100_MMA_TF32_2x1SM_SSISJ_SJ_fLi128ELi64ELNS4_4UMMA5MajorE0ELSP_0ELNSO_7ScaleInE0ELSQ_0EEEEEENS4_6LayoutINS5_IJSC_SC_SC_EEENS5_IJNSA_ILi0EEESV_SV_EEEEENS5_IJNS4_10UnderscoreESY_SY_EEEEENS4_18SM100_TMA_2SM_LOADENS4_14ComposedLayoutINS4_7SwizzleILi3ELi4ELi3EEENS4_18smem_ptr_flag_bitsILi32EEENST_INS5_IJNSA_ILi8EEESH_EEENS5_IJSH_SC_EEEEEEEvNS4_8identityES11_S1B_vS1C_EENS_8epilogue10collective18CollectiveEpilogueINS1E_23Sm100TmaWarpSpecializedILi3ELi2ELi16ELb1ELb0EEEJNS5_IJSG_SG_SH_EEENS5_IJNST_ISG_SC_EENST_INS5_IJNSA_ILi16EEESB_EEENS5_IJSC_SH_EEEEEEEESJ_SK_SJ_SK_NS1E_6fusion15FusionCallbacksIS1I_NS1Q_17LinearCombinationISJ_fSJ_fLNS_15FloatRoundStyleE2EEES1J_S1P_JEEENS4_5SM1004TMEM4LOAD26SM100_TMEM_LOAD_32dp32b16xENS4_13SM90_TMA_LOADENS12_INS13_ILi2ELi4ELi3EEES16_NST_INS5_IJS17_S1L_EEENS5_IJS1L_SC_EEEEEEENS4_39AutoVectorizingCopyWithAssumedAlignmentILi128EEENS4_14SM90_TMA_STOREES25_S27_S27_EEEvvEEEEvNT_6ParamsE,@function
        .size           _ZN7cutlass13device_kernelINS_4gemm6kernel13GemmUniversalIN4cute5tupleIJiiiiEEENS1_10collective13CollectiveMmaINS1_35MainloopSm100TmaUmmaWarpSpecializedILi4ELi2ELi4ENS5_IJNS4_1CILi2EEENSA_ILi1EEESC_EEEEENS5_IJNSA_ILi128EEENSA_ILi64EEENSA_ILi32EEEEEENS_10tfloat32_tENS5_IJlSC_lEEESJ_SK_NS4_8TiledMMAINS4_8MMA_AtomIJNS4_23SM100_MMA_TF32_2x1SM_SSISJ_SJ_fLi128ELi64ELNS4_4UMMA5MajorE0ELSP_0ELNSO_7ScaleInE0ELSQ_0EEEEEENS4_6LayoutINS5_IJSC_SC_SC_EEENS5_IJNSA_ILi0EEESV_SV_EEEEENS5_IJNS4_10UnderscoreESY_SY_EEEEENS4_18SM100_TMA_2SM_LOADENS4_14ComposedLayoutINS4_7SwizzleILi3ELi4ELi3EEENS4_18smem_ptr_flag_bitsILi32EEENST_INS5_IJNSA_ILi8EEESH_EEENS5_IJSH_SC_EEEEEEEvNS4_8identityES11_S1B_vS1C_EENS_8epilogue10collective18CollectiveEpilogueINS1E_23Sm100TmaWarpSpecializedILi3ELi2ELi16ELb1ELb0EEEJNS5_IJSG_SG_SH_EEENS5_IJNST_ISG_SC_EENST_INS5_IJNSA_ILi16EEESB_EEENS5_IJSC_SH_EEEEEEEESJ_SK_SJ_SK_NS1E_6fusion15FusionCallbacksIS1I_NS1Q_17LinearCombinationISJ_fSJ_fLNS_15FloatRoundStyleE2EEES1J_S1P_JEEENS4_5SM1004TMEM4LOAD26SM100_TMEM_LOAD_32dp32b16xENS4_13SM90_TMA_LOADENS12_INS13_ILi2ELi4ELi3EEES16_NST_INS5_IJS17_S1L_EEENS5_IJS1L_SC_EEEEEEENS4_39AutoVectorizingCopyWithAssumedAlignmentILi128EEENS4_14SM90_TMA_STOREES25_S27_S27_EEEvvEEEEvNT_6ParamsE,(.L_x_175 - _ZN7cutlass13device_kernelINS_4gemm6kernel13GemmUniversalIN4cute5tupleIJiiiiEEENS1_10collective13CollectiveMmaINS1_35MainloopSm100TmaUmmaWarpSpecializedILi4ELi2ELi4ENS5_IJNS4_1CILi2EEENSA_ILi1EEESC_EEEEENS5_IJNSA_ILi128EEENSA_ILi64EEENSA_ILi32EEEEEENS_10tfloat32_tENS5_IJlSC_lEEESJ_SK_NS4_8TiledMMAINS4_8MMA_AtomIJNS4_23SM100_MMA_TF32_2x1SM_SSISJ_SJ_fLi128ELi64ELNS4_4UMMA5MajorE0ELSP_0ELNSO_7ScaleInE0ELSQ_0EEEEEENS4_6LayoutINS5_IJSC_SC_SC_EEENS5_IJNSA_ILi0EEESV_SV_EEEEENS5_IJNS4_10UnderscoreESY_SY_EEEEENS4_18SM100_TMA_2SM_LOADENS4_14ComposedLayoutINS4_7SwizzleILi3ELi4ELi3EEENS4_18smem_ptr_flag_bitsILi32EEENST_INS5_IJNSA_ILi8EEESH_EEENS5_IJSH_SC_EEEEEEEvNS4_8identityES11_S1B_vS1C_EENS_8epilogue10collective18CollectiveEpilogueINS1E_23Sm100TmaWarpSpecializedILi3ELi2ELi16ELb1ELb0EEEJNS5_IJSG_SG_SH_EEENS5_IJNST_ISG_SC_EENST_INS5_IJNSA_ILi16EEESB_EEENS5_IJSC_SH_EEEEEEEESJ_SK_SJ_SK_NS1E_6fusion15FusionCallbacksIS1I_NS1Q_17LinearCombinationISJ_fSJ_fLNS_15FloatRoundStyleE2EEES1J_S1P_JEEENS4_5SM1004TMEM4LOAD26SM100_TMEM_LOAD_32dp32b16xENS4_13SM90_TMA_LOADENS12_INS13_ILi2ELi4ELi3EEES16_NST_INS5_IJS17_S1L_EEENS5_IJS1L_SC_EEEEEEENS4_39AutoVectorizingCopyWithAssumedAlignmentILi128EEENS4_14SM90_TMA_STOREES25_S27_S27_EEEvvEEEEvNT_6ParamsE)
        .other          _ZN7cutlass13device_kernelINS_4gemm6kernel13GemmUniversalIN4cute5tupleIJiiiiEEENS1_10collective13CollectiveMmaINS1_35MainloopSm100TmaUmmaWarpSpecializedILi4ELi2ELi4ENS5_IJNS4_1CILi2EEENSA_ILi1EEESC_EEEEENS5_IJNSA_ILi128EEENSA_ILi64EEENSA_ILi32EEEEEENS_10tfloat32_tENS5_IJlSC_lEEESJ_SK_NS4_8TiledMMAINS4_8MMA_AtomIJNS4_23SM100_MMA_TF32_2x1SM_SSISJ_SJ_fLi128ELi64ELNS4_4UMMA5MajorE0ELSP_0ELNSO_7ScaleInE0ELSQ_0EEEEEENS4_6LayoutINS5_IJSC_SC_SC_EEENS5_IJNSA_ILi0EEESV_SV_EEEEENS5_IJNS4_10UnderscoreESY_SY_EEEEENS4_18SM100_TMA_2SM_LOADENS4_14ComposedLayoutINS4_7SwizzleILi3ELi4ELi3EEENS4_18smem_ptr_flag_bitsILi32EEENST_INS5_IJNSA_ILi8EEESH_EEENS5_IJSH_SC_EEEEEEEvNS4_8identityES11_S1B_vS1C_EENS_8epilogue10collective18CollectiveEpilogueINS1E_23Sm100TmaWarpSpecializedILi3ELi2ELi16ELb1ELb0EEEJNS5_IJSG_SG_SH_EEENS5_IJNST_ISG_SC_EENST_INS5_IJNSA_ILi16EEESB_EEENS5_IJSC_SH_EEEEEEEESJ_SK_SJ_SK_NS1E_6fusion15FusionCallbacksIS1I_NS1Q_17LinearCombinationISJ_fSJ_fLNS_15FloatRoundStyleE2EEES1J_S1P_JEEENS4_5SM1004TMEM4LOAD26SM100_TMEM_LOAD_32dp32b16xENS4_13SM90_TMA_LOADENS12_INS13_ILi2ELi4ELi3EEES16_NST_INS5_IJS17_S1L_EEENS5_IJS1L_SC_EEEEEEENS4_39AutoVectorizingCopyWithAssumedAlignmentILi128EEENS4_14SM90_TMA_STOREES25_S27_S27_EEEvvEEEEvNT_6ParamsE,@"STO_CUDA_ENTRY STV_DEFAULT"
_ZN7cutlass13device_kernelINS_4gemm6kernel13GemmUniversalIN4cute5tupleIJiiiiEEENS1_10collective13CollectiveMmaINS1_35MainloopSm100TmaUmmaWarpSpecializedILi4ELi2ELi4ENS5_IJNS4_1CILi2EEENSA_ILi1EEESC_EEEEENS5_IJNSA_ILi128EEENSA_ILi64EEENSA_ILi32EEEEEENS_10tfloat32_tENS5_IJlSC_lEEESJ_SK_NS4_8TiledMMAINS4_8MMA_AtomIJNS4_23SM100_MMA_TF32_2x1SM_SSISJ_SJ_fLi128ELi64ELNS4_4UMMA5MajorE0ELSP_0ELNSO_7ScaleInE0ELSQ_0EEEEEENS4_6LayoutINS5_IJSC_SC_SC_EEENS5_IJNSA_ILi0EEESV_SV_EEEEENS5_IJNS4_10UnderscoreESY_SY_EEEEENS4_18SM100_TMA_2SM_LOADENS4_14ComposedLayoutINS4_7SwizzleILi3ELi4ELi3EEENS4_18smem_ptr_flag_bitsILi32EEENST_INS5_IJNSA_ILi8EEESH_EEENS5_IJSH_SC_EEEEEEEvNS4_8identityES11_S1B_vS1C_EENS_8epilogue10collective18CollectiveEpilogueINS1E_23Sm100TmaWarpSpecializedILi3ELi2ELi16ELb1ELb0EEEJNS5_IJSG_SG_SH_EEENS5_IJNST_ISG_SC_EENST_INS5_IJNSA_ILi16EEESB_EEENS5_IJSC_SH_EEEEEEEESJ_SK_SJ_SK_NS1E_6fusion15FusionCallbacksIS1I_NS1Q_17LinearCombinationISJ_fSJ_fLNS_15FloatRoundStyleE2EEES1J_S1P_JEEENS4_5SM1004TMEM4LOAD26SM100_TMEM_LOAD_32dp32b16xENS4_13SM90_TMA_LOADENS12_INS13_ILi2ELi4ELi3EEES16_NST_INS5_IJS17_S1L_EEENS5_IJS1L_SC_EEEEEEENS4_39AutoVectorizingCopyWithAssumedAlignmentILi128EEENS4_14SM90_TMA_STOREES25_S27_S27_EEEvvEEEEvNT_6ParamsE:
[----:B------:R-:W1:Y:S01]  /*0000*/  LDC R1, c[0x0][0x37c] ;  /* 0x0000df00ff017b82 */ /* 0x000e620000000800 */
[----:B------:R-:W2:Y:S01]  /*0010*/  S2R R69, SR_TID.X ;  /* 0x0000000000457919 */ /* 0x000ea20000002100 */
[----:B------:R-:W3:Y:S06]  /*0020*/  LDCU.64 UR6, c[0x0][0x890] ;  /* 0x00011200ff0677ac */ /* 0x000eec0008000a00 */
[----:B------:R-:W4:Y:S01]  /*0030*/  S2UR UR37, SR_CgaCtaId ;  /* 0x00000000002579c3 */ /* 0x000f220000008800 */
[----:B------:R-:W-:Y:S02]  /*0040*/  PRMT R64, RZ, 0x7610, R64 ;  /* 0x00007610ff407816 */ /* 0x000fe40000000040 */
[----:B------:R-:W-:Y:S01]  /*0050*/  ELECT P1, URZ, PT ;  /* 0x0000000000ff782f */ /* 0x000fe20003820000 */
[----:B------:R-:W1:Y:S01]  /*0060*/  LDCU.64 UR46, c[0x0][0x358] ;  /* 0x00006b00ff2e77ac */ /* 0x000e620008000a00 */
[----:B---3--:R-:W-:-:S04]  /*0070*/  UISETP.NE.U32.AND UP0, UPT, UR6, URZ, UPT ;  /* 0x000000ff0600728c */ /* 0x008fc8000bf05070 */
[----:B------:R-:W-:Y:S02]  /*0080*/  UISETP.NE.AND.EX UP0, UPT, UR7, URZ, UPT, UP0 ;  /* 0x000000ff0700728c */ /* 0x000fe4000bf05300 */
[----:B----4-:R-:W-:Y:S02]  /*0090*/  ULOP3.LUT UR5, UR37, 0x1, URZ, 0xc0, !UPT ;  /* 0x0000000125057892 */ /* 0x010fe4000f8ec0ff */
[----:B------:R-:W-:Y:S01]  /*00a0*/  ULOP3.LUT UR4, UR37, 0x1, URZ, 0x3c, !UPT ;  /* 0x0000000125047892 */ /* 0x000fe2000f8e3cff */
[----:B--2---:R-:W-:-:S05]  /*00b0*/  SHF.R.U32.HI R68, RZ, 0x5, R69 ;  /* 0x00000005ff447819 */ /* 0x004fca0000011645 */
[----:B------:R-:W2:Y:S02]  /*00c0*/  SHFL.IDX PT, R0, R68, RZ, 0x1f ;  /* 0x00001fff44007589 */ /* 0x000ea400000e0000 */
[----:B--2---:R-:W-:Y:S01]  /*00d0*/  R2UR UR10, R0 ;  /* 0x00000000000a72ca */ /* 0x004fe200000e0000 */
[----:B-1----:R-:W-:-:S14]  /*00e0*/  BRA.U UP0, `(.L_x_0) ;  /* 0x00000001002c7547 */ /* 0x002fdc000b800000 */
[----:B------:R-:W1:Y:S02]  /*00f0*/  LDCU.64 UR8, c[0x0][0x888] ;  /* 0x00011100ff0877ac */ /* 0x000e640008000a00 */
[----:B-1----:R-:W-:-:S04]  /*0100*/  UISETP.NE.U32.AND UP0, UPT, UR8, URZ, UPT ;  /* 0x000000ff0800728c */ /* 0x002fc8000bf05070 */
[----:B------:R-:W-:-:S09]  /*0110*/  UISETP.NE.AND.EX UP0, UPT, UR9, URZ, UPT, UP0 ;  /* 0x000000ff0900728c */ /* 0x000fd2000bf05300 */
[----:B------:R-:W-:Y:S05]  /*0120*/  BRA.U !UP0, `(.L_x_1) ;  /* 0x0000000108107547 */ /* 0x000fea000b800000 */
[----:B------:R-:W1:Y:S02]  /*0130*/  LDC.64 R2, c[0x0][0x888] ;  /* 0x00022200ff027b82 */ /* 0x000e640000000a00 */
[----:B-1----:R1:W5:Y:S01]  /*0140*/  LDG.E R35, desc[UR46][R2.64] ;  /* 0x0000002e02237981 */ /* 0x002362000c1e1900 */
[----:B------:R-:W-:Y:S01]  /*0150*/  HFMA2 R64, -RZ, RZ, 0, 5.9604644775390625e-08 ;  /* 0x00000001ff407431 */ /* 0x000fe200000001ff */
[----:B------:R-:W-:Y:S05]  /*0160*/  BRA `(.L_x_0) ;  /* 0x00000000000c7947 */ /* 0x000fea0003800000 */
.L_x_1:
[----:B------:R-:W1:Y:S01]  /*0170*/  LDCU UR8, c[0x0][0x880] ;  /* 0x00011000ff0877ac */ /* 0x000e620008000800 */
[----:B------:R-:W-:Y:S01]  /*0180*/  HFMA2 R64, -RZ, RZ, 0, 5.9604644775390625e-08 ;  /* 0x00000001ff407431 */ /* 0x000fe200000001ff */
[----:B-1----:R-:W-:-:S07]  /*0190*/  MOV R35, UR8 ;  /* 0x0000000800237c02 */ /* 0x002fce0008000f00 */
.L_x_0:
[----:B------:R-:W2:Y:S02]  /*01a0*/  LDCU.64 UR8, c[0x0][0x8b0] ;  /* 0x00011600ff0877ac */ /* 0x000ea40008000a00 */
[----:B--2---:R-:W-:-:S04]  /*01b0*/  UISETP.NE.U32.AND UP0, UPT, UR8, URZ, UPT ;  /* 0x000000ff0800728c */ /* 0x004fc8000bf05070 */
[----:B------:R-:W-:-:S09]  /*01c0*/  UISETP.NE.AND.EX UP0, UPT, UR9, URZ, UPT, UP0 ;  /* 0x000000ff0900728c */ /* 0x000fd2000bf05300 */
[----:B------:R-:W-:Y:S05]  /*01d0*/  BRA.U UP0, `(.L_x_2) ;  /* 0x0000000100247547 */ /* 0x000fea000b800000 */
[----:B------:R-:W2:Y:S02]  /*01e0*/  LDCU.64 UR8, c[0x0][0x8a8] ;  /* 0x00011500ff0877ac */ /* 0x000ea40008000a00 */
[----:B--2---:R-:W-:-:S04]  /*01f0*/  UISETP.NE.U32.AND UP0, UPT, UR8, URZ, UPT ;  /* 0x000000ff0800728c */ /* 0x004fc8000bf05070 */
[----:B------:R-:W-:-:S09]  /*0200*/  UISETP.NE.AND.EX UP0, UPT, UR9, URZ, UPT, UP0 ;  /* 0x000000ff0900728c */ /* 0x000fd2000bf05300 */
[----:B------:R-:W-:Y:S05]  /*0210*/  BRA.U !UP0, `(.L_x_3) ;  /* 0x00000001080c7547 */ /* 0x000fea000b800000 */
[----:B-1----:R-:W1:Y:S02]  /*0220*/  LDC.64 R2, c[0x0][0x8a8] ;  /* 0x00022a00ff027b82 */ /* 0x002e640000000a00 */
[----:B-1----:R2:W5:Y:S01]  /*0230*/  LDG.E R33, desc[UR46][R2.64] ;  /* 0x0000002e02217981 */ /* 0x002562000c1e1900 */
[----:B------:R-:W-:Y:S05]  /*0240*/  BRA `(.L_x_2) ;  /* 0x0000000000087947 */ /* 0x000fea0003800000 */
.L_x_3:
[----:B------:R-:W2:Y:S02]  /*0250*/  LDCU UR8, c[0x0][0x8a0] ;  /* 0x00011400ff0877ac */ /* 0x000ea40008000800 */
[----:B--2---:R-:W-:Y:S02]  /*0260*/  MOV R33, UR8 ;  /* 0x0000000800217c02 */ /* 0x004fe40008000f00 */
.L_x_2:
[----:B------:R-:W-:Y:S01]  /*0270*/  IMAD.U32 R0, RZ, RZ, UR10 ;  /* 0x0000000aff007e24 */ /* 0x000fe2000f8e00ff */
[----:B------:R-:W-:Y:S04]  /*0280*/  BSSY.RECONVERGENT B0, `(.L_x_4) ;  /* 0x000000c000007945 */ /* 0x000fe80003800200 */
[C---:B------:R-:W-:Y:S02]  /*0290*/  ISETP.NE.OR P2, PT, R0.reuse, 0x1, !P1 ;  /* 0x000000010000780c */ /* 0x040fe40004f45670 */
[----:B------:R-:W-:-:S11]  /*02a0*/  ISETP.NE.OR P0, PT, R0, 0x3, !P1 ;  /* 0x000000030000780c */ /* 0x000fd60004f05670 */
[----:B------:R-:W-:Y:S05]  /*02b0*/  @P2 BRA `(.L_x_5) ;  /* 0x0000000000202947 */ /* 0x000fea0003800000 */
[----:B------:R-:W3:Y:S02]  /*02c0*/  LDCU.64 UR8, c[0x0][0x348] ;  /* 0x00006900ff0877ac */ /* 0x000ee40008000a00 */
[----:B---3--:R-:W-:Y:S02]  /*02d0*/  UIADD3 UR12, UP1, UPT, UR8, 0x80, URZ ;  /* 0x00000080080c7890 */ /* 0x008fe4000ff3e0ff */
[----:B------:R-:W-:Y:S02]  /*02e0*/  UIADD3 UR8, UP0, UPT, UR8, 0x180, URZ ;  /* 0x0000018008087890 */ /* 0x000fe4000ff1e0ff */
[----:B------:R-:W-:Y:S02]  /*02f0*/  UIADD3.X UR13, UPT, UPT, URZ, UR9, URZ, UP1, !UPT ;  /* 0x00000009ff0d7290 */ /* 0x000fe40008ffe4ff */
[----:B------:R-:W-:-:S07]  /*0300*/  UIADD3.X UR9, UPT, UPT, URZ, UR9, URZ, UP0, !UPT ;  /* 0x00000009ff097290 */ /* 0x000fce00087fe4ff */
[----:B------:R3:W-:Y:S02]  /*0310*/  UTMACCTL.PF [UR12] ;  /* 0x000000000c0079b9 */ /* 0x0007e40008040000 */
[----:B------:R3:W-:Y:S02]  /*0320*/  UTMACCTL.PF [UR8] ;  /* 0x00000000080079b9 */ /* 0x0007e40008040000 */
[----:B---3--:R-:W-:Y:S01]  /*0330*/  NOP ;  /* 0x0000000000007918 */ /* 0x008fe20000000000 */
.L_x_5:
[----:B------:R-:W-:Y:S05]  /*0340*/  BSYNC.RECONVERGENT B0 ;  /* 0x0000000000007941 */ /* 0x000fea0003800200 */
.L_x_4:
[----:B------:R-:W-:Y:S04]  /*0350*/  BSSY.RECONVERGENT B0, `(.L_x_6) ;  /* 0x000000a000007945 */ /* 0x000fe80003800200 */
        /* <DEDUP_REMOVED lines=9> */
.L_x_7:
[----:B------:R-:W-:Y:S05]  /*03f0*/  BSYNC.RECONVERGENT B0 ;  /* 0x0000000000007941 */ /* 0x000fea0003800200 */
.L_x_6:
[----:B------:R-:W3:Y:S01]  /*0400*/  LDCU.64 UR8, c[0x0][0x888] ;  /* 0x00011100ff0877ac */ /* 0x000ee20008000a00 */
[----:B------:R-:W-:Y:S02]  /*0410*/  UISETP.EQ.U32.AND UP1, UPT, UR6, URZ, UPT ;  /* 0x000000ff0600728c */ /* 0x000fe4000bf22070 */
[----:B------:R-:W-:Y:S02]  /*0420*/  UPLOP3.LUT UP5, UPT, UPT, UPT, UPT, 0x80, 0x8 ;  /* 0x000000000008789c */ /* 0x000fe40003faf070 */
[----:B---3--:R-:W-:-:S04]  /*0430*/  UISETP.NE.U32.AND UP0, UPT, UR8, URZ, UPT ;  /* 0x000000ff0800728c */ /* 0x008fc8000bf05070 */
[----:B------:R-:W-:-:S04]  /*0440*/  UISETP.NE.AND.EX UP0, UPT, UR9, URZ, UPT, UP0 ;  /* 0x000000ff0900728c */ /* 0x000fc8000bf05300 */
[----:B------:R-:W-:-:S04]  /*0450*/  UISETP.EQ.OR.EX UP2, UPT, UR7, URZ, !UP0, UP1 ;  /* 0x000000ff0700728c */ /* 0x000fc8000c742710 */
[----:B------:R-:W-:-:S05]  /*0460*/  UP2UR UR53, UPR, URZ, 0x4 ;  /* 0x00000004ff357883 */ /* 0x000fca0008000000 */
[----:B------:R-:W-:Y:S07]  /*0470*/  BRA.U !UP2, `(.L_x_8) ;  /* 0x000000010a207547 */ /* 0x000fee000b800000 */
[----:B------:R-:W-:Y:S01]  /*0480*/  UISETP.NE.U32.AND UP2, UPT, UR6, URZ, UPT ;  /* 0x000000ff0600728c */ /* 0x000fe2000bf45070 */
[----:B-----5:R-:W-:Y:S01]  /*0490*/  FSETP.NEU.AND P0, PT, R35, RZ, PT ;  /* 0x000000ff2300720b */ /* 0x020fe20003f0d000 */
[----:B------:R-:W-:Y:S02]  /*04a0*/  USEL UR6, URZ, 0xffffffff, UP0 ;  /* 0xffffffffff067887 */ /* 0x000fe40008000000 */
[----:B------:R-:W-:-:S10]  /*04b0*/  UISETP.NE.AND.EX UP2, UPT, UR7, URZ, UPT, UP2 ;  /* 0x000000ff0700728c */ /* 0x000fd4000bf45320 */
[----:B------:R-:W-:Y:S01]  /*04c0*/  VOTEU.ANY UP1, P0 ;  /* 0x0000000000ff7886 */ /* 0x000fe20000020100 */
[----:B------:R-:W-:-:S04]  /*04d0*/  @!UP2 USEL UR6, URZ, 0xffffffff, UP1 ;  /* 0xffffffffff06a887 */ /* 0x000fc80008800000 */
[----:B------:R-:W-:-:S04]  /*04e0*/  ULOP3.LUT UR6, UR6, 0x1, URZ, 0xc0, !UPT ;  /* 0x0000000106067892 */ /* 0x000fc8000f8ec0ff */
[----:B------:R-:W-:-:S11]  /*04f0*/  UISETP.NE.U32.AND UP5, UPT, UR6, 0x1, UPT ;  /* 0x000000010600788c */ /* 0x000fd6000bfa5070 */
.L_x_8:
[----:B------:R-:W3:Y:S01]  /*0500*/  SHFL.IDX PT, R0, R68, RZ, 0x1f ;  /* 0x00001fff44007589 */ /* 0x000ee200000e0000 */
[----:B------:R-:W-:-:S04]  /*0510*/  UISETP.NE.AND UP1, UPT, UR10, 0x2, UPT ;  /* 0x000000020a00788c */ /* 0x000fc8000bf25270 */
[----:B------:R-:W-:Y:S02]  /*0520*/  UISETP.EQ.AND UP2, UPT, UR5, URZ, !UP1 ;  /* 0x000000ff0500728c */ /* 0x000fe4000cf42270 */
[----:B------:R-:W-:-:S04]  /*0530*/  USEL UR6, URZ, 0x1, UP1 ;  /* 0x00000001ff067887 */ /* 0x000fc80008800000 */
[----:B------:R-:W-:Y:S02]  /*0540*/  PLOP3.LUT P5, PT, P1, PT, UP2, 0x80, 0x8 ;  /* 0x000000000008781c */ /* 0x000fe40000faf028 */
[----:B---3--:R-:W-:-:S13]  /*0550*/  ISETP.NE.AND P0, PT, R0, RZ, PT ;  /* 0x000000ff0000720c */ /* 0x008fda0003f05270 */
[----:B------:R-:W-:Y:S05]  /*0560*/  @P0 BRA `(.L_x_9) ;  /* 0x0000000000440947 */ /* 0x000fea0003800000 */
[----:B------:R-:W-:Y:S01]  /*0570*/  UMOV UR8, 0x400 ;  /* 0x0000040000087882 */ /* 0x000fe20000000000 */
[----:B------:R-:W-:Y:S01]  /*0580*/  UMOV UR7, 0x1 ;  /* 0x0000000100077882 */ /* 0x000fe20000000000 */
[----:B------:R-:W-:Y:S02]  /*0590*/  ULEA UR8, UR37, UR8, 0x18 ;  /* 0x0000000825087291 */ /* 0x000fe4000f8ec0ff */
[----:B------:R-:W-:-:S04]  /*05a0*/  UIADD3 UR12, UPT, UPT, -UR7, 0x100000, URZ ;  /* 0x00100000070c7890 */ /* 0x000fc8000fffe1ff */
[----:B------:R-:W-:Y:S02]  /*05b0*/  USHF.L.U32 UR13, UR12, 0xb, URZ ;  /* 0x0000000b0c0d7899 */ /* 0x000fe400080006ff */
[----:B------:R-:W-:Y:S01]  /*05c0*/  USHF.L.U32 UR12, UR12, 0x1, URZ ;  /* 0x000000010c0c7899 */ /* 0x000fe200080006ff */
[----:B------:R-:W-:Y:S01]  /*05d0*/  ELECT P0, URZ, PT ;  /* 0x0000000000ff782f */ /* 0x000fe20003800000 */
[----:B------:R-:W3:Y:S10]  /*05e0*/  FENCE.VIEW.ASYNC.S ;  /* 0x00000000000073c6 */ /* 0x000ef40000000000 */
[----:B---3--:R3:W4:Y:S01]  /*05f0*/  SYNCS.EXCH.64 URZ, [UR8], UR12 ;  /* 0x0000000c08ff75b2 */ /* 0x0087220008000100 */
[----:B------:R3:W1:Y:S01]  /*0600*/  SYNCS.EXCH.64 URZ, [UR8+0x20], UR12 ;  /* 0x0000200c08ff75b2 */ /* 0x0006620008000100 */
[----:B------:R3:W1:Y:S01]  /*0610*/  SYNCS.EXCH.64 URZ, [UR8+0x8], UR12 ;  /* 0x0000080c08ff75b2 */ /* 0x0006620008000100 */
[----:B------:R3:W1:Y:S01]  /*0620*/  SYNCS.EXCH.64 URZ, [UR8+0x28], UR12 ;  /* 0x0000280c08ff75b2 */ /* 0x0006620008000100 */
[----:B------:R3:W1:Y:S01]  /*0630*/  SYNCS.EXCH.64 URZ, [UR8+0x10], UR12 ;  /* 0x0000100c08ff75b2 */ /* 0x0006620008000100 */
[----:B------:R3:W1:Y:S01]  /*0640*/  SYNCS.EXCH.64 URZ, [UR8+0x30], UR12 ;  /* 0x0000300c08ff75b2 */ /* 0x0006620008000100 */
[----:B------:R3:W1:Y:S01]  /*0650*/  SYNCS.EXCH.64 URZ, [UR8+0x18], UR12 ;  /* 0x0000180c08ff75b2 */ /* 0x0006620008000100 */
[----:B------:R3:W1:Y:S01]  /*0660*/  SYNCS.EXCH.64 URZ, [UR8+0x38], UR12 ;  /* 0x0000380c08ff75b2 */ /* 0x0006620008000100 */
[----:B------:R-:W-:Y:S01]  /*0670*/  NOP ;  /* 0x0000000000007918 */ /* 0x000fe20000000000 */
.L_x_9:
[----:B------:R-:W2:Y:S01]  /*0680*/  SHFL.IDX PT, R0, R68, RZ, 0x1f ;  /* 0x00001fff44007589 */ /* 0x000ea200000e0000 */
[----:B------:R-:W-:Y:S01]  /*0690*/  NOP ;  /* 0x0000000000007918 */ /* 0x000fe20000000000 */
[----:B--2---:R-:W-:-:S13]  /*06a0*/  ISETP.NE.AND P0, PT, R0, 0x1, PT ;  /* 0x000000010000780c */ /* 0x004fda0003f05270 */
[----:B------:R-:W-:Y:S05]  /*06b0*/  @P0 BRA `(.L_x_10) ;  /* 0x00000000004c0947 */ /* 0x000fea0003800000 */
[----:B------:R-:W-:Y:S01]  /*06c0*/  UMOV UR9, 0x400 ;  /* 0x0000040000097882 */ /* 0x000fe20000000000 */
[----:B---3--:R-:W-:Y:S01]  /*06d0*/  UMOV UR8, 0x20 ;  /* 0x0000002000087882 */ /* 0x008fe20000000000 */
[----:B------:R-:W-:Y:S01]  /*06e0*/  UMOV UR7, 0x80 ;  /* 0x0000008000077882 */ /* 0x000fe20000000000 */
[----:B------:R-:W-:Y:S02]  /*06f0*/  ULEA UR9, UR37, UR9, 0x18 ;  /* 0x0000000925097291 */ /* 0x000fe4000f8ec0ff */
[----:B------:R-:W-:-:S04]  /*0700*/  UIADD3 UR12, UPT, UPT, -UR8, 0x100000, URZ ;  /* 0x00100000080c7890 */ /* 0x000fc8000fffe1ff */
[----:B------:R-:W-:Y:S02]  /*0710*/  USHF.L.U32 UR13, UR12, 0xb, URZ ;  /* 0x0000000b0c0d7899 */ /* 0x000fe400080006ff */
[----:B------:R-:W-:Y:S02]  /*0720*/  USHF.L.U32 UR12, UR12, 0x1, URZ ;  /* 0x000000010c0c7899 */ /* 0x000fe400080006ff */
[----:B------:R-:W-:-:S04]  /*0730*/  UIADD3 UR14, UPT, UPT, -UR7, 0x100000, URZ ;  /* 0x00100000070e7890 */ /* 0x000fc8000fffe1ff */
[----:B------:R-:W-:Y:S02]  /*0740*/  USHF.L.U32 UR15, UR14, 0xb, URZ ;  /* 0x0000000b0e0f7899 */ /* 0x000fe400080006ff */
[----:B------:R-:W-:Y:S01]  /*0750*/  USHF.L.U32 UR14, UR14, 0x1, URZ ;  /* 0x000000010e0e7899 */ /* 0x000fe200080006ff */
[----:B------:R-:W-:Y:S01]  /*0760*/  ELECT P0, URZ, PT ;  /* 0x0000000000ff782f */ /* 0x000fe20003800000 */
[----:B------:R-:W2:Y:S02]  /*0770*/  FENCE.VIEW.ASYNC.S ;  /* 0x00000000000073c6 */ /* 0x000ea40000000000 */
[----:B--2---:R2:W3:Y:S08]  /*0780*/  SYNCS.EXCH.64 URZ, [UR9+0x40], UR12 ;  /* 0x0000400c09ff75b2 */ /* 0x0044f00008000100 */
[----:B------:R2:W1:Y:S01]  /*0790*/  SYNCS.EXCH.64 URZ, [UR9+0x58], UR14 ;  /* 0x0000580e09ff75b2 */ /* 0x0004620008000100 */
[----:B------:R2:W1:Y:S01]  /*07a0*/  SYNCS.EXCH.64 URZ, [UR9+0x48], UR12 ;  /* 0x0000480c09ff75b2 */ /* 0x0004620008000100 */
[----:B------:R2:W1:Y:S01]  /*07b0*/  SYNCS.EXCH.64 URZ, [UR9+0x60], UR14 ;  /* 0x0000600e09ff75b2 */ /* 0x0004620008000100 */
[----:B------:R2:W1:Y:S01]  /*07c0*/  SYNCS.EXCH.64 URZ, [UR9+0x50], UR12 ;  /* 0x0000500c09ff75b2 */ /* 0x0004620008000100 */
[----:B------:R2:W1:Y:S01]  /*07d0*/  SYNCS.EXCH.64 URZ, [UR9+0x68], UR14 ;  /* 0x0000680e09ff75b2 */ /* 0x0004620008000100 */
[----:B------:R-:W-:Y:S01]  /*07e0*/  NOP ;  /* 0x0000000000007918 */ /* 0x000fe20000000000 */
.L_x_10:
[----:B------:R-:W4:Y:S01]  /*07f0*/  SHFL.IDX PT, R0, R68, RZ, 0x1f ;  /* 0x00001fff44007589 */ /* 0x000f2200000e0000 */
[----:B------:R-:W-:Y:S01]  /*0800*/  NOP ;  /* 0x0000000000007918 */ /* 0x000fe20000000000 */
[----:B----4-:R-:W-:-:S13]  /*0810*/  ISETP.NE.AND P0, PT, R0, 0x3, PT ;  /* 0x000000030000780c */ /* 0x010fda0003f05270 */
[----:B------:R-:W-:Y:S05]  /*0820*/  @P0 BRA `(.L_x_11) ;  /* 0x00000000002c0947 */ /* 0x000fea0003800000 */
[----:B---3--:R-:W-:Y:S01]  /*0830*/  UMOV UR8, 0x400 ;  /* 0x0000040000087882 */ /* 0x008fe20000000000 */
[----:B------:R-:W-:Y:S01]  /*0840*/  UMOV UR7, 0x20 ;  /* 0x0000002000077882 */ /* 0x000fe20000000000 */
[----:B------:R-:W-:Y:S02]  /*0850*/  ULEA UR8, UR37, UR8, 0x18 ;  /* 0x0000000825087291 */ /* 0x000fe4000f8ec0ff */
[----:B--2---:R-:W-:-:S04]  /*0860*/  UIADD3 UR12, UPT, UPT, -UR7, 0x100000, URZ ;  /* 0x00100000070c7890 */ /* 0x004fc8000fffe1ff */
[----:B------:R-:W-:Y:S02]  /*0870*/  USHF.L.U32 UR13, UR12, 0xb, URZ ;  /* 0x0000000b0c0d7899 */ /* 0x000fe400080006ff */
[----:B------:R-:W-:Y:S01]  /*0880*/  USHF.L.U32 UR12, UR12, 0x1, URZ ;  /* 0x000000010c0c7899 */ /* 0x000fe200080006ff */
[----:B------:R-:W-:Y:S01]  /*0890*/  ELECT P0, URZ, PT ;  /* 0x0000000000ff782f */ /* 0x000fe20003800000 */
[----:B------:R-:W2:Y:S10]  /*08a0*/  FENCE.VIEW.ASYNC.S ;  /* 0x00000000000073c6 */ /* 0x000eb40000000000 */
[----:B--2---:R4:W2:Y:S01]  /*08b0*/  SYNCS.EXCH.64 URZ, [UR8+0x70], UR12 ;  /* 0x0000700c08ff75b2 */ /* 0x0048a20008000100 */
[----:B------:R4:W3:Y:S02]  /*08c0*/  SYNCS.EXCH.64 URZ, [UR8+0x78], UR12 ;  /* 0x0000780c08ff75b2 */ /* 0x0008e40008000100 */
[----:B----4-:R-:W-:Y:S01]  /*08d0*/  NOP ;  /* 0x0000000000007918 */ /* 0x010fe20000000000 */
.L_x_11:
[----:B------:R-:W4:Y:S01]  /*08e0*/  SHFL.IDX PT, R0, R68, RZ, 0x1f ;  /* 0x00001fff44007589 */ /* 0x000f2200000e0000 */
[----:B------:R-:W-:Y:S01]  /*08f0*/  NOP ;  /* 0x0000000000007918 */ /* 0x000fe20000000000 */
[----:B----4-:R-:W-:-:S13]  /*0900*/  ISETP.NE.AND P0, PT, R0, 0x4, PT ;  /* 0x000000040000780c */ /* 0x010fda0003f05270 */
[----:B------:R-:W-:Y:S05]  /*0910*/  @P0 BRA `(.L_x_12) ;  /* 0x0000000000480947 */ /* 0x000fea0003800000 */
[----:B--2---:R-:W-:Y:S01]  /*0920*/  UMOV UR9, 0x1e0 ;  /* 0x000001e000097882 */ /* 0x004fe20000000000 */
[----:B---3--:R-:W-:Y:S01]  /*0930*/  UMOV UR8, 0x400 ;  /* 0x0000040000087882 */ /* 0x008fe20000000000 */
[----:B------:R-:W-:Y:S01]  /*0940*/  USEL UR9, UR9, 0x1a0, UP5 ;  /* 0x000001a009097887 */ /* 0x000fe2000a800000 */
        /* <DEDUP_REMOVED lines=10> */
[----:B--2---:R4:W2:Y:S08]  /*09f0*/  SYNCS.EXCH.64 URZ, [UR8+0x80], UR12 ;  /* 0x0000800c08ff75b2 */ /* 0x0048b00008000100 */
[----:B------:R4:W3:Y:S01]  /*0a00*/  SYNCS.EXCH.64 URZ, [UR8+0x90], UR14 ;  /* 0x0000900e08ff75b2 */ /* 0x0008e20008000100 */
[----:B------:R4:W1:Y:S01]  /*0a10*/  SYNCS.EXCH.64 URZ, [UR8+0x88], UR12 ;  /* 0x0000880c08ff75b2 */ /* 0x0008620008000100 */
[----:B------:R4:W1:Y:S02]  /*0a20*/  SYNCS.EXCH.64 URZ, [UR8+0x98], UR14 ;  /* 0x0000980e08ff75b2 */ /* 0x0008640008000100 */
[----:B----4-:R-:W-:Y:S01]  /*0a30*/  NOP ;  /* 0x0000000000007918 */ /* 0x010fe20000000000 */
.L_x_12:
[----:B------:R-:W4:Y:S01]  /*0a40*/  SHFL.IDX PT, R0, R68, RZ, 0x1f ;  /* 0x00001fff44007589 */ /* 0x000f2200000e0000 */
[----:B------:R-:W-:Y:S01]  /*0a50*/  NOP ;  /* 0x0000000000007918 */ /* 0x000fe20000000000 */
[----:B----4-:R-:W-:-:S13]  /*0a60*/  ISETP.NE.AND P0, PT, R0, 0x5, PT ;  /* 0x000000050000780c */ /* 0x010fda0003f05270 */
[----:B------:R-:W-:Y:S05]  /*0a70*/  @P0 BRA `(.L_x_13) ;  /* 0x0000000000540947 */ /* 0x000fea0003800000 */
[----:B--2---:R-:W-:Y:S01]  /*0a80*/  UMOV UR9, 0x400 ;  /* 0x0000040000097882 */ /* 0x004fe20000000000 */
        /* <DEDUP_REMOVED lines=14> */
[----:B------:R4:W1:Y:S01]  /*0b70*/  SYNCS.EXCH.64 URZ, [UR9+0xc8], UR14 ;  /* 0x0000c80e09ff75b2 */ /* 0x0008620008000100 */
[----:B------:R4:W1:Y:S01]  /*0b80*/  SYNCS.EXCH.64 URZ, [UR9+0xb0], UR12 ;  /* 0x0000b00c09ff75b2 */ /* 0x0008620008000100 */
[----:B------:R4:W1:Y:S01]  /*0b90*/  SYNCS.EXCH.64 URZ, [UR9+0xd0], UR14 ;  /* 0x0000d00e09ff75b2 */ /* 0x0008620008000100 */
[----:B------:R4:W1:Y:S01]  /*0ba0*/  SYNCS.EXCH.64 URZ, [UR9+0xb8], UR12 ;  /* 0x0000b80c09ff75b2 */ /* 0x0008620008000100 */
[----:B------:R4:W1:Y:S02]  /*0bb0*/  SYNCS.EXCH.64 URZ, [UR9+0xd8], UR14 ;  /* 0x0000d80e09ff75b2 */ /* 0x0008640008000100 */
[----:B----4-:R-:W-:Y:S01]  /*0bc0*/  NOP ;  /* 0x0000000000007918 */ /* 0x010fe20000000000 */
.L_x_13:
[----:B------:R-:W4:Y:S01]  /*0bd0*/  SHFL.IDX PT, R0, R68, RZ, 0x1f ;  /* 0x00001fff44007589 */ /* 0x000f2200000e0000 */
[----:B------:R-:W-:Y:S01]  /*0be0*/  ISETP.NE.OR P1, PT, RZ, UR10, !P1 ;  /* 0x0000000aff007c0c */ /* 0x000fe2000cf25670 */
        /* <DEDUP_REMOVED lines=12> */
[----:B------:R4:W3:Y:S01]  /*0cb0*/  SYNCS.EXCH.64 URZ, [UR8+0xf0], UR12 ;  /* 0x0000f00c08ff75b2 */ /* 0x0008e20008000100 */
[----:B------:R4:W1:Y:S01]  /*0cc0*/  SYNCS.EXCH.64 URZ, [UR8+0xe8], UR12 ;  /* 0x0000e80c08ff75b2 */ /* 0x0008620008000100 */
[----:B------:R4:W1:Y:S02]  /*0cd0*/  SYNCS.EXCH.64 URZ, [UR8+0xf8], UR12 ;  /* 0x0000f80c08ff75b2 */ /* 0x0008640008000100 */
[----:B----4-:R-:W-:Y:S01]  /*0ce0*/  NOP ;  /* 0x0000000000007918 */ /* 0x010fe20000000000 */
.L_x_14:
[----:B------:R-:W-:Y:S01]  /*0cf0*/  VOTEU.ALL UP1, P1 ;  /* 0x0000000000ff7886 */ /* 0x000fe20000820000 */
[----:B---3--:R-:W3:Y:S01]  /*0d00*/  LDCU UR8, c[0x0][0x36c] ;  /* 0x00006d80ff0877ac */ /* 0x008ee20008000800 */
[----:B------:R-:W-:Y:S01]  /*0d10*/  NOP ;  /* 0x0000000000007918 */ /* 0x000fe20000000000 */
[----:B------:R-:W-:Y:S01]  /*0d20*/  LOP3.LUT R10, R69, 0x1f, RZ, 0xc0, !PT ;  /* 0x0000001f450a7812 */ /* 0x000fe200078ec0ff */
[----:B--2---:R-:W-:Y:S01]  /*0d30*/  UMOV UR12, 0x20 ;  /* 0x00000020000c7882 */ /* 0x004fe20000000000 */
[----:B------:R-:W-:Y:S01]  /*0d40*/  @!UP1 UMOV UR7, 0x400 ;  /* 0x0000040000079882 */ /* 0x000fe20000000000 */
[----:B------:R-:W-:-:S04]  /*0d50*/  @!UP1 UIADD3 UR12, UPT, UPT, -UR12, 0x100000, URZ ;  /* 0x001000000c0c9890 */ /* 0x000fc8000fffe1ff */
[----:B------:R-:W-:Y:S02]  /*0d60*/  @!UP1 USHF.L.U32 UR13, UR12, 0xb, URZ ;  /* 0x0000000b0c0d9899 */ /* 0x000fe400080006ff */
[----:B------:R-:W-:Y:S02]  /*0d70*/  @!UP1 USHF.L.U32 UR12, UR12, 0x1, URZ ;  /* 0x000000010c0c9899 */ /* 0x000fe400080006ff */
[----:B------:R-:W-:Y:S01]  /*0d80*/  @!UP1 ULEA UR7, UR37, UR7, 0x18 ;  /* 0x0000000725079291 */ /* 0x000fe2000f8ec0ff */
[----:B------:R-:W-:Y:S01]  /*0d90*/  VOTEU.ALL UP1, P1 ;  /* 0x0000000000ff7886 */ /* 0x000fe20000820000 */
[----:B------:R-:W-:Y:S01]  /*0da0*/  UISETP.NE.AND UP4, UPT, UR10, URZ, UPT ;  /* 0x000000ff0a00728c */ /* 0x000fe2000bf85270 */
[----:B------:R-:W2:Y:S09]  /*0db0*/  FENCE.VIEW.ASYNC.S ;  /* 0x00000000000073c6 */ /* 0x000eb20000000000 */
[----:B--2---:R2:W4:Y:S01]  /*0dc0*/  @!UP1 SYNCS.EXCH.64 URZ, [UR7+0x100], UR12 ;  /* 0x0001000c07ff95b2 */ /* 0x0045220008000100 */
[----:B---3--:R-:W-:-:S09]  /*0dd0*/  UISETP.EQ.U32.AND UP1, UPT, UR8, 0x1, UPT ;  /* 0x000000010800788c */ /* 0x008fd2000bf22070 */
[----:B------:R-:W-:Y:S05]  /*0de0*/  BRA.U !UP1, `(.L_x_15) ;  /* 0x0000000109087547 */ /* 0x000fea000b800000 */
[----:B-1--4-:R-:W-:Y:S01]  /*0df0*/  UCGABAR_ARV ;  /* 0x00000000000079c7 */ /* 0x012fe20008000000 */
[----:B------:R-:W-:Y:S05]  /*0e00*/  BRA `(.L_x_16) ;  /* 0x0000000000047947 */ /* 0x000fea0003800000 */
.L_x_15:
[----:B-1--4-:R-:W-:Y:S01]  /*0e10*/  NOP ;  /* 0x0000000000007918 */ /* 0x012fe20000000000 */
.L_x_16:
[----:B------:R-:W1:Y:S01]  /*0e20*/  S2R R15, SR_CTAID.Y ;  /* 0x00000000000f7919 */ /* 0x000e620000002600 */
[----:B------:R-:W-:-:S05]  /*0e30*/  CS2R.32 R63, SR_CgaSize ;  /* 0x00000000003f7805 */ /* 0x000fca0000008a00 */
[----:B------:R-:W-:-:S05]  /*0e40*/  IMAD R63, R63, -0xa0, RZ ;  /* 0xffffff603f3f7824 */ /* 0x000fca00078e02ff */
[----:B--2---:R-:W-:-:S14]  /*0e50*/  R2UR UR7, R63 ;  /* 0x000000003f0772ca */ /* 0x004fdc00000e0000 */
[----:B------:R-:W2:Y:S01]  /*0e60*/  LDCU UR7, c[0x0][UR7+0x2b4] ;  /* 0x00005680070777ac */ /* 0x000ea20008000800 */
[----:B------:R-:W-:-:S05]  /*0e70*/  CS2R.32 R0, SR_CgaSize ;  /* 0x0000000000007805 */ /* 0x000fca0000008a00 */
[----:B------:R-:W-:-:S06]  /*0e80*/  IMAD R0, R0, -0xa0, RZ ;  /* 0xffffff6000007824 */ /* 0x000fcc00078e02ff */
[----:B------:R-:W3:Y:S01]  /*0e90*/  LDC R0, c[0x0][R0+0x2a4] ;  /* 0x0000a90000007b82 */ /* 0x000ee20000000800 */
[----:B------:R-:W-:Y:S01]  /*0ea0*/  PRMT R8, RZ, 0x7610, R8 ;  /* 0x00007610ff087816 */ /* 0x000fe20000000008 */
[----:B------:R-:W4:Y:S01]  /*0eb0*/  S2R R9, SR_CTAID.X ;  /* 0x0000000000097919 */ /* 0x000f220000002500 */
[----:B------:R-:W-:-:S05]  /*0ec0*/  CS2R.32 R63, SR_CgaSize ;  /* 0x00000000003f7805 */ /* 0x000fca0000008a00 */
[----:B------:R-:W-:-:S05]  /*0ed0*/  IMAD R63, R63, -0xa0, RZ ;  /* 0xffffff603f3f7824 */ /* 0x000fca00078e02ff */
[----:B------:R-:W-:-:S14]  /*0ee0*/  R2UR UR8, R63 ;  /* 0x000000003f0872ca */ /* 0x000fdc00000e0000 */
[----:B------:R-:W3:Y:S01]  /*0ef0*/  LDCU UR8, c[0x0][UR8+0x2b0] ;  /* 0x00005600080877ac */ /* 0x000ee20008000800 */
[----:B------:R-:W-:Y:S01]  /*0f00*/  UISETP.NE.AND UP2, UPT, UR10, 0x2, UPT ;  /* 0x000000020a00788c */ /* 0x000fe2000bf45270 */
[----:B------:R-:W2:Y:S01]  /*0f10*/  LDC R11, c[0x0][0xb24] ;  /* 0x0002c900ff0b7b82 */ /* 0x000ea20000000800 */
[----:B------:R-:W-:-:S05]  /*0f20*/  CS2R.32 R2, SR_CgaSize ;  /* 0x0000000000027805 */ /* 0x000fca0000008a00 */
[----:B------:R-:W-:-:S06]  /*0f30*/  IMAD R2, R2, -0xa0, RZ ;  /* 0xffffff6002027824 */ /* 0x000fcc00078e02ff */
[----:B------:R-:W3:Y:S08]  /*0f40*/  LDC R2, c[0x0][R2+0x2a0] ;  /* 0x0000a80002027b82 */ /* 0x000ef00000000800 */
[----:B------:R-:W3:Y:S01]  /*0f50*/  LDC R26, c[0x0][0xb24] ;  /* 0x0002c900ff1a7b82 */ /* 0x000ee20000000800 */
[----:B-1----:R-:W-:-:S07]  /*0f60*/  I2FP.F32.U32 R62, R15 ;  /* 0x0000000f003e7245 */ /* 0x002fce0000201000 */
[----:B------:R-:W1:Y:S01]  /*0f70*/  S2UR UR36, SR_CTAID.Z ;  /* 0x00000000002479c3 */ /* 0x000e620000002700 */
[----:B--2---:R-:W-:Y:S01]  /*0f80*/  ISETP.GE.AND P0, PT, R11, 0x1, PT ;  /* 0x000000010b00780c */ /* 0x004fe20003f06270 */
[----:B----4-:R-:W-:Y:S01]  /*0f90*/  IMAD.MOV.U32 R14, RZ, RZ, R9 ;  /* 0x000000ffff0e7224 */ /* 0x010fe200078e0009 */
[----:B------:R-:W-:Y:S01]  /*0fa0*/  I2FP.F32.U32 R63, R9 ;  /* 0x00000009003f7245 */ /* 0x000fe20000201000 */
[----:B------:R-:W-:Y:S01]  /*0fb0*/  FMUL R62, R62, UR7 ;  /* 0x000000073e3e7c20 */ /* 0x000fe20008400000 */
[----:B------:R-:W2:Y:S03]  /*0fc0*/  LDCU UR7, c[0x0][0xb30] ;  /* 0x00016600ff0777ac */ /* 0x000ea60008000800 */
[----:B---3--:R-:W-:Y:S02]  /*0fd0*/  FMUL R63, R63, UR8 ;  /* 0x000000083f3f7c20 */ /* 0x008fe40008400000 */
[----:B------:R-:W3:Y:S08]  /*0fe0*/  F2I.U32.TRUNC.NTZ R62, R62 ;  /* 0x0000003e003e7305 */ /* 0x000ef0000020f000 */
[----:B------:R-:W4:Y:S01]  /*0ff0*/  F2I.U32.TRUNC.NTZ R63, R63 ;  /* 0x0000003f003f7305 */ /* 0x000f22000020f000 */
[----:B--2---:R-:W-:Y:S01]  /*1000*/  UISETP.NE.AND UP3, UPT, UR7, 0x1, UPT ;  /* 0x000000010700788c */ /* 0x004fe2000bf65270 */
[----:B---3--:R-:W-:-:S05]  /*1010*/  IADD3 R62, PT, PT, -R62, RZ, RZ ;  /* 0x000000ff3e3e7210 */ /* 0x008fca0007ffe1ff */
[----:B------:R-:W-:Y:S01]  /*1020*/  IMAD R62, R0, R62, R15 ;  /* 0x0000003e003e7224 */ /* 0x000fe200078e020f */
[----:B------:R-:W-:Y:S01]  /*1030*/  PRMT R0, RZ, 0x7610, R0 ;  /* 0x00007610ff007816 */ /* 0x000fe20000000000 */
[----:B----4-:R-:W-:-:S04]  /*1040*/  IMAD.MOV R63, RZ, RZ, -R63 ;  /* 0x000000ffff3f7224 */ /* 0x010fc800078e0a3f */
[----:B------:R-:W-:Y:S01]  /*1050*/  IMAD R63, R2, R63, R9 ;  /* 0x0000003f023f7224 */ /* 0x000fe200078e0209 */
[----:B-1----:R-:W-:Y:S06]  /*1060*/  BRA.U UP4, `(.L_x_17) ;  /* 0x0000000104247547 */ /* 0x002fec000b800000 */
[----:B------:R-:W-:Y:S01]  /*1070*/  ISETP.NE.AND P1, PT, R62, RZ, PT ;  /* 0x000000ff3e00720c */ /* 0x000fe20003f25270 */
[----:B------:R-:W-:Y:S01]  /*1080*/  IMAD.MOV.U32 R0, RZ, RZ, 0x3 ;  /* 0x00000003ff007424 */ /* 0x000fe200078e00ff */
[C---:B------:R-:W-:Y:S02]  /*1090*/  LOP3.LUT R2, R63.reuse, 0xfffffffe, RZ, 0xc0, !PT ;  /* 0xfffffffe3f027812 */ /* 0x040fe400078ec0ff */
[----:B------:R-:W-:Y:S02]  /*10a0*/  ISETP.LT.U32.OR P1, PT, R63, 0x2, !P1 ;  /* 0x000000023f00780c */ /* 0x000fe40004f21470 */
[----:B------:R-:W-:Y:S02]  /*10b0*/  SHF.L.U32 R0, R0, R2, RZ ;  /* 0x0000000200007219 */ /* 0x000fe400000006ff */
[----:B------:R-:W-:Y:S02]  /*10c0*/  SEL R4, RZ, 0x1, !P1 ;  /* 0x00000001ff047807 */ /* 0x000fe40004800000 */
[----:B------:R-:W-:-:S05]  /*10d0*/  SEL R3, RZ, 0x2, !P1 ;  /* 0x00000002ff037807 */ /* 0x000fca0004800000 */
[----:B------:R-:W-:-:S05]  /*10e0*/  IMAD.IADD R3, R4, 0x1, R3 ;  /* 0x0000000104037824 */ /* 0x000fca00078e0203 */
[----:B------:R-:W-:Y:S02]  /*10f0*/  PRMT R8, R3, 0x7610, R8 ;  /* 0x0000761003087816 */ /* 0x000fe40000000008 */
.L_x_17:
[----:B------:R-:W-:Y:S05]  /*1100*/  @!P0 BRA `(.L_x_18) ;  /* 0x0000000000b88947 */ /* 0x000fea0003800000 */
[----:B------:R-:W1:Y:S01]  /*1110*/  LDC.64 R4, c[0x0][0xb18] ;  /* 0x0002c600ff047b82 */ /* 0x000e620000000a00 */
[----:B------:R-:W-:-:S07]  /*1120*/  ISETP.NE.AND P0, PT, R11, 0x1, PT ;  /* 0x000000010b00780c */ /* 0x000fce0003f05270 */
[----:B------:R-:W2:Y:S08]  /*1130*/  LDC R14, c[0x0][0xb0c] ;  /* 0x0002c300ff0e7b82 */ /* 0x000eb00000000800 */
[----:B------:R-:W3:Y:S08]  /*1140*/  LDC R16, c[0x0][0x370] ;  /* 0x0000dc00ff107b82 */ /* 0x000ef00000000800 */
[----:B------:R-:W4:Y:S01]  /*1150*/  LDC R13, c[0x0][0x374] ;  /* 0x0000dd00ff0d7b82 */ /* 0x000f220000000800 */
[----:B-1----:R-:W-:-:S07]  /*1160*/  ISETP.NE.AND P1, PT, R4, 0x1, PT ;  /* 0x000000010400780c */ /* 0x002fce0003f25270 */
[----:B------:R-:W3:Y:S01]  /*1170*/  LDC.64 R6, c[0x0][0xb10] ;  /* 0x0002c400ff067b82 */ /* 0x000ee20000000a00 */
[----:B--2---:R-:W-:-:S07]  /*1180*/  ISETP.NE.AND P2, PT, R14, 0x1, PT ;  /* 0x000000010e00780c */ /* 0x004fce0003f45270 */
[----:B------:R-:W1:Y:S08]  /*1190*/  LDC R12, c[0x0][0xb20] ;  /* 0x0002c800ff0c7b82 */ /* 0x000e700000000800 */
[----:B------:R-:W2:Y:S01]  /*11a0*/  LDC.64 R2, c[0x0][0xb28] ;  /* 0x0002ca00ff027b82 */ /* 0x000ea20000000a00 */
[----:B----4-:R-:W-:-:S04]  /*11b0*/  IMAD.HI.U32 R17, R13, R5, RZ ;  /* 0x000000050d117227 */ /* 0x010fc800078e00ff */
[----:B------:R-:W-:-:S04]  /*11c0*/  IMAD.HI.U32 R5, R15, R5, RZ ;  /* 0x000000050f057227 */ /* 0x000fc800078e00ff */
[----:B---3--:R-:W-:-:S05]  /*11d0*/  IMAD.HI.U32 R18, R16, R6, RZ ;  /* 0x0000000610127227 */ /* 0x008fca00078e00ff */
[-C--:B------:R-:W-:Y:S01]  /*11e0*/  @P2 SHF.R.U32.HI R16, RZ, R7.reuse, R18 ;  /* 0x00000007ff102219 */ /* 0x080fe20000011612 */
[----:B------:R-:W-:Y:S01]  /*11f0*/  IMAD.HI.U32 R18, R9, R6, RZ ;  /* 0x0000000609127227 */ /* 0x000fe200078e00ff */
[-C--:B-1----:R-:W-:Y:S02]  /*1200*/  @P1 SHF.R.U32.HI R13, RZ, R12.reuse, R17 ;  /* 0x0000000cff0d1219 */ /* 0x082fe40000011611 */
[----:B------:R-:W-:Y:S02]  /*1210*/  SHF.R.U32.HI R5, RZ, R12, R5 ;  /* 0x0000000cff057219 */ /* 0x000fe40000011605 */
[----:B------:R-:W-:Y:S02]  /*1220*/  SHF.R.U32.HI R18, RZ, R7, R18 ;  /* 0x00000007ff127219 */ /* 0x000fe40000011612 */
[----:B------:R-:W-:Y:S01]  /*1230*/  SEL R5, R15, R5, !P1 ;  /* 0x000000050f057207 */ /* 0x000fe20004800000 */
[----:B--2---:R-:W-:Y:S01]  /*1240*/  IMAD.HI.U32 R17, R13, R2, RZ ;  /* 0x000000020d117227 */ /* 0x004fe200078e00ff */
[----:B------:R-:W-:-:S03]  /*1250*/  SEL R18, R9, R18, !P2 ;  /* 0x0000001209127207 */ /* 0x000fc60005000000 */
[----:B------:R-:W-:Y:S01]  /*1260*/  IMAD.HI.U32 R6, R16, R2, RZ ;  /* 0x0000000210067227 */ /* 0x000fe200078e00ff */
[----:B------:R-:W-:-:S04]  /*1270*/  @P0 SHF.R.U32.HI R13, RZ, R3, R17 ;  /* 0x00000003ff0d0219 */ /* 0x000fc80000011611 */
[----:B------:R-:W-:Y:S01]  /*1280*/  @P0 SHF.R.U32.HI R16, RZ, R3, R6 ;  /* 0x00000003ff100219 */ /* 0x000fe20000011606 */
[----:B------:R-:W-:-:S04]  /*1290*/  IMAD R13, R13, R11, RZ ;  /* 0x0000000b0d0d7224 */ /* 0x000fc800078e02ff */
[----:B------:R-:W-:Y:S01]  /*12a0*/  IMAD R6, R16, R11, RZ ;  /* 0x0000000b10067224 */ /* 0x000fe200078e02ff */
[----:B------:R-:W-:-:S04]  /*12b0*/  ISETP.GE.AND P1, PT, R5, R13, PT ;  /* 0x0000000d0500720c */ /* 0x000fc80003f26270 */
[----:B------:R-:W-:Y:S01]  /*12c0*/  ISETP.GE.OR P1, PT, R18, R6, P1 ;  /* 0x000000061200720c */ /* 0x000fe20000f26670 */
[----:B------:R-:W-:-:S05]  /*12d0*/  IMAD.HI.U32 R6, R5, R2, RZ ;  /* 0x0000000205067227 */ /* 0x000fca00078e00ff */
[----:B------:R-:W-:-:S04]  /*12e0*/  SHF.R.U32.HI R6, RZ, R3, R6 ;  /* 0x00000003ff067219 */ /* 0x000fc80000011606 */
[----:B------:R-:W-:-:S03]  /*12f0*/  SEL R6, R5, R6, !P0 ;  /* 0x0000000605067207 */ /* 0x000fc60004000000 */
[----:B------:R-:W-:Y:S01]  /*1300*/  @!P1 IMAD.HI.U32 R7, R18, R2, RZ ;  /* 0x0000000212079227 */ /* 0x000fe200078e00ff */
[----:B------:R-:W-:-:S04]  /*1310*/  IADD3 R2, PT, PT, -R6, RZ, RZ ;  /* 0x000000ff06027210 */ /* 0x000fc80007ffe1ff */
[----:B------:R-:W-:Y:S01]  /*1320*/  @!P1 SHF.R.U32.HI R3, RZ, R3, R7 ;  /* 0x00000003ff039219 */ /* 0x000fe20000011607 */
[----:B------:R-:W-:Y:S01]  /*1330*/  IMAD R2, R11, R2, R5 ;  /* 0x000000020b027224 */ /* 0x000fe200078e0205 */
[----:B------:R-:W-:Y:S02]  /*1340*/  IADD3 R7, PT, PT, -R5, RZ, RZ ;  /* 0x000000ff05077210 */ /* 0x000fe40007ffe1ff */
[----:B------:R-:W-:-:S03]  /*1350*/  @!P1 SEL R3, R18, R3, !P0 ;  /* 0x0000000312039207 */ /* 0x000fc60004000000 */
[----:B------:R-:W-:Y:S02]  /*1360*/  IMAD R7, R4, R7, R15 ;  /* 0x0000000704077224 */ /* 0x000fe400078e020f */
[--C-:B------:R-:W-:Y:S02]  /*1370*/  @!P1 IMAD.IADD R6, R6, 0x1, -R3.reuse ;  /* 0x0000000106069824 */ /* 0x100fe400078e0a03 */
[----:B------:R-:W-:Y:S01]  /*1380*/  @!P1 IMAD R3, R2, R16, R3 ;  /* 0x0000001002039224 */ /* 0x000fe200078e0203 */
[----:B------:R-:W-:Y:S01]  /*1390*/  IADD3 R2, PT, PT, -R18, RZ, RZ ;  /* 0x000000ff12027210 */ /* 0x000fe20007ffe1ff */
[----:B------:R-:W-:Y:S02]  /*13a0*/  @!P1 IMAD R5, R6, R11, R18 ;  /* 0x0000000b06059224 */ /* 0x000fe400078e0212 */
[----:B------:R-:W-:Y:S02]  /*13b0*/  @!P1 IMAD.MOV.U32 R18, RZ, RZ, R3 ;  /* 0x000000ffff129224 */ /* 0x000fe400078e0003 */
[----:B------:R-:W-:-:S02]  /*13c0*/  IMAD R2, R14, R2, R9 ;  /* 0x000000020e027224 */ /* 0x000fc400078e0209 */
[----:B------:R-:W-:Y:S02]  /*13d0*/  IMAD R15, R5, R4, R7 ;  /* 0x00000004050f7224 */ /* 0x000fe400078e0207 */
[----:B------:R-:W-:Y:S02]  /*13e0*/  IMAD R14, R18, R14, R2 ;  /* 0x0000000e120e7224 */ /* 0x000fe400078e0202 */
.L_x_18:
[----:B------:R-:W-:Y:S05]  /*13f0*/  BRA.U UP3, `(.L_x_19) ;  /* 0x0000000103407547 */ /* 0x000fea000b800000 */
[----:B------:R-:W1:Y:S08]  /*1400*/  LDC.64 R4, c[0x0][0xb10] ;  /* 0x0002c400ff047b82 */ /* 0x000e700000000a00 */
[----:B------:R-:W2:Y:S08]  /*1410*/  LDC.64 R2, c[0x0][0xb18] ;  /* 0x0002c600ff027b82 */ /* 0x000eb00000000a00 */
[----:B------:R-:W3:Y:S08]  /*1420*/  LDC R6, c[0x0][0xb20] ;  /* 0x0002c800ff067b82 */ /* 0x000ef00000000800 */
[----:B------:R-:W4:Y:S01]  /*1430*/  LDC R7, c[0x0][0xb0c] ;  /* 0x0002c300ff077b82 */ /* 0x000f220000000800 */
[----:B-1----:R-:W-:-:S05]  /*1440*/  IMAD.HI.U32 R4, R14, R4, RZ ;  /* 0x000000040e047227 */ /* 0x002fca00078e00ff */
[----:B------:R-:W-:Y:S01]  /*1450*/  SHF.R.U32.HI R4, RZ, R5, R4 ;  /* 0x00000005ff047219 */ /* 0x000fe20000011604 */
[----:B--2---:R-:W-:Y:S01]  /*1460*/  IMAD.HI.U32 R3, R15, R3, RZ ;  /* 0x000000030f037227 */ /* 0x004fe200078e00ff */
[----:B------:R-:W-:-:S04]  /*1470*/  ISETP.NE.AND P0, PT, R2, 0x1, PT ;  /* 0x000000010200780c */ /* 0x000fc80003f05270 */
[----:B---3--:R-:W-:-:S04]  /*1480*/  SHF.R.U32.HI R3, RZ, R6, R3 ;  /* 0x00000006ff037219 */ /* 0x008fc80000011603 */
[----:B------:R-:W-:Y:S02]  /*1490*/  SEL R3, R15, R3, !P0 ;  /* 0x000000030f037207 */ /* 0x000fe40004000000 */
[----:B----4-:R-:W-:-:S04]  /*14a0*/  ISETP.NE.AND P1, PT, R7, 0x1, PT ;  /* 0x000000010700780c */ /* 0x010fc80003f25270 */
[----:B------:R-:W-:-:S05]  /*14b0*/  SEL R5, R14, R4, !P1 ;  /* 0x000000040e057207 */ /* 0x000fca0004800000 */
[----:B------:R-:W-:Y:S02]  /*14c0*/  IMAD.IADD R4, R3, 0x1, -R5 ;  /* 0x0000000103047824 */ /* 0x000fe400078e0a05 */
[----:B------:R-:W-:Y:S02]  /*14d0*/  IMAD.IADD R3, R5, 0x1, -R3 ;  /* 0x0000000105037824 */ /* 0x000fe400078e0a03 */
[----:B------:R-:W-:Y:S02]  /*14e0*/  IMAD R14, R4, R7, R14 ;  /* 0x00000007040e7224 */ /* 0x000fe400078e020e */
[----:B------:R-:W-:Y:S02]  /*14f0*/  IMAD R15, R3, R2, R15 ;  /* 0x00000002030f7224 */ /* 0x000fe400078e020f */
.L_x_19:
[----:B------:R-:W-:Y:S05]  /*1500*/  BRA.U !UP1, `(.L_x_20) ;  /* 0x00000001090c7547 */ /* 0x000fea000b800000 */
[----:B------:R-:W-:Y:S01]  /*1510*/  UCGABAR_WAIT ;  /* 0x0000000000007dc7 */ /* 0x000fe20008000000 */
[----:B------:R-:W-:Y:S01]  /*1520*/  CCTL.IVALL ;  /* 0x00000000ff00798f */ /* 0x000fe20002000000 */
[----:B------:R-:W-:Y:S05]  /*1530*/  BRA `(.L_x_21) ;  /* 0x0000000000047947 */ /* 0x000fea0003800000 */
.L_x_20:
[----:B------:R-:W-:Y:S06]  /*1540*/  BAR.SYNC.DEFER_BLOCKING 0x0 ;  /* 0x0000000000007b1d */ /* 0x000fec0000010000 */
.L_x_21:
[----:B------:R-:W-:Y:S05]  /*1550*/  BRA.U UP2, `(.L_x_22) ;  /* 0x0000001102b47547 */ /* 0x000fea000b800000 */
[----:B------:R-:W1:Y:S01]  /*1560*/  LDCU UR4, c[0x0][0x38c] ;  /* 0x00007180ff0477ac */ /* 0x000e620008000800 */
[----:B------:R-:W2:Y:S01]  /*1570*/  LDC R8, c[0x0][0x370] ;  /* 0x0000dc00ff087b82 */ /* 0x000ea20000000800 */
[C---:B------:R-:W-:Y:S01]  /*1580*/  IMAD.SHL.U32 R19, R9.reuse, 0x20, RZ ;  /* 0x0000002009137824 */ /* 0x040fe200078e00ff */
[----:B------:R-:W-:Y:S01]  /*1590*/  PLOP3.LUT P1, PT, PT, PT, UP5, 0x80, 0x8 ;  /* 0x000000000008781c */ /* 0x000fe20003f2f058 */
[----:B------:R-:W-:Y:S01]  /*15a0*/  UISETP.NE.AND UP1, UPT, UR10, URZ, UPT ;  /* 0x000000ff0a00728c */ /* 0x000fe2000bf25270 */
[----:B------:R-:W-:Y:S01]  /*15b0*/  ISETP.NE.AND P4, PT, R10, RZ, P5 ;  /* 0x000000ff0a00720c */ /* 0x000fe20002f85270 */
[----:B------:R-:W-:Y:S01]  /*15c0*/  IMAD.SHL.U32 R18, R9, 0x40, RZ ;  /* 0x0000004009127824 */ /* 0x000fe200078e00ff */
[----:B------:R-:W-:Y:S01]  /*15d0*/  PLOP3.LUT P1, PT, P1, PT, PT, 0x8, 0x80 ;  /* 0x000000000080781c */ /* 0x000fe20000f2e170 */
[----:B------:R-:W-:Y:S01]  /*15e0*/  IMAD.MOV.U32 R17, RZ, RZ, 0x1 ;  /* 0x00000001ff117424 */ /* 0x000fe200078e00ff */
[----:B------:R-:W3:Y:S01]  /*15f0*/  LDC R0, c[0x0][0x374] ;  /* 0x0000dd00ff007b82 */ /* 0x000ee20000000800 */
[----:B------:R-:W-:Y:S01]  /*1600*/  IMAD.MOV.U32 R16, RZ, RZ, RZ ;  /* 0x000000ffff107224 */ /* 0x000fe200078e00ff */
[----:B------:R-:W-:Y:S01]  /*1610*/  CS2R R12, SRZ ;  /* 0x00000000000c7805 */ /* 0x000fe2000001ff00 */
[----:B------:R-:W-:Y:S01]  /*1620*/  IMAD.MOV.U32 R11, RZ, RZ, 0x1 ;  /* 0x00000001ff0b7424 */ /* 0x000fe200078e00ff */
[----:B------:R-:W-:Y:S01]  /*1630*/  LOP3.LUT R19, R19, 0x20, RZ, 0xc0, !PT ;  /* 0x0000002013137812 */ /* 0x000fe200078ec0ff */
[----:B------:R-:W4:Y:S01]  /*1640*/  LDCU.64 UR14, c[0x0][0x348] ;  /* 0x00006900ff0e77ac */ /* 0x000f220008000a00 */
[----:B-1----:R-:W-:-:S02]  /*1650*/  UIADD3 UR5, UPT, UPT, UR4, 0x1f, URZ ;  /* 0x0000001f04057890 */ /* 0x002fc4000fffe0ff */
[----:B------:R-:W-:Y:S02]  /*1660*/  USEL UR22, UR6, 0x2, UP1 ;  /* 0x0000000206167887 */ /* 0x000fe40008800000 */
[----:B------:R-:W-:Y:S01]  /*1670*/  USHF.R.S32.HI UR7, URZ, 0x1f, UR5 ;  /* 0x0000001fff077899 */ /* 0x000fe20008011405 */
[----:B------:R-:W-:-:S03]  /*1680*/  UMOV UR23, URZ ;  /* 0x000000ff00177c82 */ /* 0x000fc60008000000 */
[----:B------:R-:W-:Y:S02]  /*1690*/  ULEA.HI UR7, UR7, UR5, URZ, 0x5 ;  /* 0x0000000507077291 */ /* 0x000fe4000f8f28ff */
[----:B------:R-:W-:Y:S02]  /*16a0*/  UIADD3 UR5, UPT, UPT, UR4, -0x1, URZ ;  /* 0xffffffff04057890 */ /* 0x000fe4000fffe0ff */
[----:B------:R-:W-:Y:S02]  /*16b0*/  USHF.R.S32.HI UR7, URZ, 0x5, UR7 ;  /* 0x00000005ff077899 */ /* 0x000fe40008011407 */
[----:B------:R-:W-:Y:S02]  /*16c0*/  UISETP.GE.U32.AND UP2, UPT, UR5, -0x3f, UPT ;  /* 0xffffffc10500788c */ /* 0x000fe4000bf46070 */
[----:B------:R-:W-:Y:S02]  /*16d0*/  UISETP.LT.U32.AND UP0, UPT, UR7, 0x4, UPT ;  /* 0x000000040700788c */ /* 0x000fe4000bf01070 */
[----:B------:R-:W-:-:S02]  /*16e0*/  UIADD3 UR4, UPT, UPT, UR4, 0x3e, URZ ;  /* 0x0000003e04047890 */ /* 0x000fc4000fffe0ff */
[----:B------:R-:W-:-:S04]  /*16f0*/  USEL UR5, UR7, 0x4, UP0 ;  /* 0x0000000407057887 */ /* 0x000fc80008000000 */
[----:B------:R-:W-:Y:S02]  /*1700*/  UIADD3 UR21, UPT, UPT, UR5, -0x1, URZ ;  /* 0xffffffff05157890 */ /* 0x000fe4000fffe0ff */
[----:B------:R-:W-:Y:S02]  /*1710*/  @UP2 UIADD3 UR21, UPT, UPT, UR5, URZ, URZ ;  /* 0x000000ff05152290 */ /* 0x000fe4000fffe0ff */
[----:B------:R-:W-:Y:S02]  /*1720*/  UIADD3 UR24, UPT, UPT, UR7, -UR5, URZ ;  /* 0x8000000507187290 */ /* 0x000fe4000fffe0ff */
[----:B------:R-:W-:Y:S02]  /*1730*/  UIADD3 UR13, UPT, UPT, UR21, 0x1, URZ ;  /* 0x00000001150d7890 */ /* 0x000fe4000fffe0ff */
[----:B--2-4-:R-:W-:-:S12]  /*1740*/  UIADD3 UR21, UPT, UPT, -UR21, URZ, URZ ;  /* 0x000000ff15157290 */ /* 0x014fd8000fffe1ff */
.L_x_42:
[----:B------:R-:W-:Y:S01]  /*1750*/  UISETP.NE.AND UP0, UPT, UR37, URZ, UPT ;  /* 0x000000ff2500728c */ /* 0x000fe2000bf05270 */
[----:B------:R-:W1:Y:S08]  /*1760*/  S2UR UR37, SR_CgaCtaId ;  /* 0x00000000002579c3 */ /* 0x000e700000008800 */
[----:B------:R-:W-:Y:S05]  /*1770*/  BRA.U UP0, `(.L_x_23) ;  /* 0x0000000100347547 */ /* 0x000fea000b800000 */
[----:B------:R-:W2:Y:S01]  /*1780*/  S2R R2, SR_CgaCtaId ;  /* 0x0000000000027919 */ /* 0x000ea20000008800 */
[----:B------:R-:W-:-:S04]  /*1790*/  MOV R3, 0x400 ;  /* 0x0000040000037802 */ /* 0x000fc80000000f00 */
[----:B--2---:R-:W-:Y:S02]  /*17a0*/  LEA R2, R2, R3, 0x18 ;  /* 0x0000000302027211 */ /* 0x004fe400078ec0ff */
[----:B------:R-:W-:-:S03]  /*17b0*/  SHF.L.U32 R3, R11, 0x1f, RZ ;  /* 0x0000001f0b037819 */ /* 0x000fc600000006ff */
[----:B------:R-:W-:-:S04]  /*17c0*/  IMAD R2, R12, 0x8, R2 ;  /* 0x000000080c027824 */ /* 0x000fc800078e0202 */
[----:B------:R-:W2:Y:S02]  /*17d0*/  SYNCS.PHASECHK.TRANS64.TRYWAIT P0, [R2+URZ+0xf0], R3 ;  /* 0x0000f003020075a7 */ /* 0x000ea400080011ff */
[----:B--2---:R-:W-:Y:S05]  /*17e0*/  @!P0 BRA `(.L_x_24) ;  /* 0x0000006000048947 */ /* 0x004fea0003800000 */
.L_x_133:
[----:B------:R-:W-:Y:S01]  /*17f0*/  VIADD R12, R12, 0x1 ;  /* 0x000000010c0c7836 */ /* 0x000fe20000000000 */
[----:B------:R2:W-:Y:S04]  /*1800*/  SYNCS.ARRIVE.TRANS64.A1T0 RZ, [R2+URZ+0xe0], RZ ;  /* 0x0000e0ff02ff79a7 */ /* 0x0005e800081000ff */
[----:B------:R-:W-:-:S04]  /*1810*/  ISETP.NE.AND P0, PT, R12, 0x2, PT ;  /* 0x000000020c00780c */ /* 0x000fc80003f05270 */
[----:B------:R-:W-:Y:S02]  /*1820*/  SEL R12, R12, RZ, P0 ;  /* 0x000000ff0c0c7207 */ /* 0x000fe40000000000 */
[----:B--2---:R-:W-:-:S04]  /*1830*/  SEL R2, RZ, 0x1, P0 ;  /* 0x00000001ff027807 */ /* 0x004fc80000000000 */
[----:B------:R-:W-:-:S07]  /*1840*/  LOP3.LUT R11, R11, R2, RZ, 0x3c, !PT ;  /* 0x000000020b0b7212 */ /* 0x000fce00078e3cff */
.L_x_23:
[----:B------:R-:W-:Y:S01]  /*1850*/  UMOV UR6, 0x400 ;  /* 0x0000040000067882 */ /* 0x000fe20000000000 */
[----:B------:R-:W-:Y:S01]  /*1860*/  SHF.L.U32 R2, R17, 0x1f, RZ ;  /* 0x0000001f11027819 */ /* 0x000fe200000006ff */
[----:B-1----:R-:W-:Y:S01]  /*1870*/  ULEA UR6, UR37, UR6, 0x18 ;  /* 0x0000000625067291 */ /* 0x002fe2000f8ec0ff */
[----:B------:R-:W-:Y:S01]  /*1880*/  R2UR UR35, R18 ;  /* 0x00000000122372ca */ /* 0x000fe200000e0000 */
[----:B------:R-:W-:Y:S01]  /*1890*/  UISETP.GE.U32.AND UP0, UPT, UR4, 0x3f, UPT ;  /* 0x0000003f0400788c */ /* 0x000fe2000bf06070 */
[----:B------:R-:W-:Y:S01]  /*18a0*/  R2UR UR11, R19 ;  /* 0x00000000130b72ca */ /* 0x000fe200000e0000 */
[----:B------:R-:W-:Y:S01]  /*18b0*/  ULEA UR8, UR23, UR6, 0x3 ;  /* 0x0000000617087291 */ /* 0x000fe2000f8e18ff */
[----:B------:R-:W-:-:S08]  /*18c0*/  UMOV UR25, URZ ;  /* 0x000000ff00197c82 */ /* 0x000fd00008000000 */
[----:B------:R1:W2:Y:S01]  /*18d0*/  SYNCS.PHASECHK.TRANS64.TRYWAIT P0, [UR8+0x20], R2 ;  /* 0x00002002ff0075a7 */ /* 0x0002a20008001108 */
[----:B------:R-:W-:-:S13]  /*18e0*/  R2UR UR8, R15 ;  /* 0x000000000f0872ca */ /* 0x000fda00000e0000 */
[----:B------:R-:W-:Y:S01]  /*18f0*/  ULEA UR11, UR8, UR11, 0x6 ;  /* 0x0000000b080b7291 */ /* 0x000fe2000f8e30ff */
[----:B-1----:R-:W-:-:S05]  /*1900*/  LEA.HI R2, R14, R14, RZ, 0x1 ;  /* 0x0000000e0e027211 */ /* 0x002fca00078f08ff */
[----:B------:R-:W-:-:S05]  /*1910*/  IMAD.SHL.U32 R2, R2, 0x40, RZ ;  /* 0x0000004002027824 */ /* 0x000fca00078e00ff */
[----:B------:R-:W-:-:S04]  /*1920*/  LOP3.LUT R2, R2, 0xffffff80, RZ, 0xc0, !PT ;  /* 0xffffff8002027812 */ /* 0x000fc800078ec0ff */
[----:B------:R-:W-:-:S13]  /*1930*/  R2UR UR9, R2 ;  /* 0x00000000020972ca */ /* 0x000fda00000e0000 */
[----:B------:R-:W-:Y:S01]  /*1940*/  ULOP3.LUT UR35, UR9, 0x40, UR35, 0xf8, !UPT ;  /* 0x0000004009237892 */ /* 0x000fe2000f8ef823 */
[----:B------:R-:W-:Y:S11]  /*1950*/  BRA.U !UP0, `(.L_x_25) ;  /* 0x0000000108c07547 */ /* 0x000ff6000b800000 */
[----:B------:R-:W-:Y:S01]  /*1960*/  UMOV UR16, UR21 ;  /* 0x0000001500107c82 */ /* 0x000fe20008000000 */
[----:B------:R-:W-:Y:S01]  /*1970*/  UMOV UR17, UR23 ;  /* 0x0000001700117c82 */ /* 0x000fe20008000000 */
[----:B------:R-:W-:-:S05]  /*1980*/  UMOV UR34, URZ ;  /* 0x000000ff00227c82 */ /* 0x000fca0008000000 */
.L_x_31:
[----:B------:R-:W-:Y:S01]  /*1990*/  ULEA UR33, UR17, UR6, 0x3 ;  /* 0x0000000611217291 */ /* 0x000fe2000f8e18ff */
[----:B------:R-:W-:Y:S01]  /*19a0*/  @P5 MOV R3, 0x6000 ;  /* 0x0000600000035802 */ /* 0x000fe20000000f00 */
[----:B-12-4-:R-:W-:Y:S10]  /*19b0*/  @P0 BRA `(.L_x_26) ;  /* 0x00000000000c0947 */ /* 0x016ff40003800000 */
[----:B------:R-:W-:-:S04]  /*19c0*/  SHF.L.U32 R4, R17, 0x1f, RZ ;  /* 0x0000001f11047819 */ /* 0x000fc800000006ff */
[----:B------:R-:W1:Y:S02]  /*19d0*/  SYNCS.PHASECHK.TRANS64.TRYWAIT P0, [UR33+0x20], R4 ;  /* 0x00002004ff0075a7 */ /* 0x000e640008001121 */
[----:B-1----:R-:W-:Y:S05]  /*19e0*/  @!P0 BRA `(.L_x_27) ;  /* 0x0000005c00988947 */ /* 0x002fea0003800000 */
.L_x_26:
[----:B------:R2:W-:Y:S01]  /*19f0*/  @P5 SYNCS.ARRIVE.TRANS64 RZ, [UR33], R3 ;  /* 0x00000003ffff59a7 */ /* 0x0005e20008000021 */
[----:B------:R-:W-:Y:S02]  /*1a00*/  ULOP3.LUT UR8, UR22, 0x2, URZ, 0xfc, !UPT ;  /* 0x0000000216087892 */ /* 0x000fe4000f8efcff */
[----:B------:R-:W-:Y:S02]  /*1a10*/  UIADD3 UR16, UPT, UPT, UR16, 0x1, URZ ;  /* 0x0000000110107890 */ /* 0x000fe4000fffe0ff */
[----:B------:R-:W-:Y:S02]  /*1a20*/  UISETP.NE.AND UP0, UPT, UR8, 0x2, UPT ;  /* 0x000000020800788c */ /* 0x000fe4000bf05270 */
[----:B------:R-:W-:-:S07]  /*1a30*/  UISETP.NE.AND UP2, UPT, UR16, 0x1, UPT ;  /* 0x000000011000788c */ /* 0x000fce000bf45270 */
[----:B------:R-:W-:Y:S05]  /*1a40*/  BRA.U UP0, `(.L_x_28) ;  /* 0x0000000100047547 */ /* 0x000fea000b800000 */
[----:B------:R-:W-:Y:S05]  /*1a50*/  BPT.TRAP 0x1 ;  /* 0x000000040000795c */ /* 0x000fea0000300000 */
.L_x_28:
[----:B------:R-:W-:Y:S04]  /*1a60*/  BSSY.RECONVERGENT B0, `(.L_x_29) ;  /* 0x0000003000007945 */ /* 0x000fe80003800200 */
[----:B------:R-:W-:Y:S05]  /*1a70*/  @!P4 BRA `(.L_x_30) ;  /* 0x000000000004c947 */ /* 0x000fea0003800000 */
[----:B------:R-:W-:Y:S05]  /*1a80*/  BPT.TRAP 0x1 ;  /* 0x000000040000795c */ /* 0x000fea0000300000 */
.L_x_30:
[----:B------:R-:W-:Y:S05]  /*1a90*/  BSYNC.RECONVERGENT B0 ;  /* 0x0000000000007941 */ /* 0x000fea0003800200 */
.L_x_29:
[----:B------:R-:W-:Y:S02]  /*1aa0*/  UIADD3 UR23, UPT, UPT, UR17, 0x1, URZ ;  /* 0x0000000111177890 */ /* 0x000fe4000fffe0ff */
[----:B------:R-:W-:Y:S02]  /*1ab0*/  ULEA UR32, UR17, UR6, 0xd ;  /* 0x0000000611207291 */ /* 0x000fe4000f8e68ff */
[----:B------:R-:W-:Y:S02]  /*1ac0*/  UISETP.NE.AND UP0, UPT, UR23, 0x4, UPT ;  /* 0x000000041700788c */ /* 0x000fe4000bf05270 */
[----:B------:R-:W-:Y:S02]  /*1ad0*/  UIADD3 UR28, UP1, UPT, UR14, 0x80, URZ ;  /* 0x000000800e1c7890 */ /* 0x000fe4000ff3e0ff */
[----:B------:R-:W-:Y:S02]  /*1ae0*/  USEL UR9, URZ, 0x1, UP0 ;  /* 0x00000001ff097887 */ /* 0x000fe40008000000 */
[----:B------:R-:W-:-:S02]  /*1af0*/  USEL UR23, UR23, URZ, UP0 ;  /* 0x000000ff17177287 */ /* 0x000fc40008000000 */
[----:B------:R-:W-:Y:S02]  /*1b00*/  UIADD3 UR26, UP0, UPT, UR14, 0x180, URZ ;  /* 0x000001800e1a7890 */ /* 0x000fe4000ff1e0ff */
[----:B------:R-:W-:Y:S01]  /*1b10*/  ULEA UR8, UR23, UR6, 0x3 ;  /* 0x0000000617087291 */ /* 0x000fe2000f8e18ff */
[----:B------:R-:W-:Y:S01]  /*1b20*/  LOP3.LUT R17, R17, UR9, RZ, 0x3c, !PT ;  /* 0x0000000911117c12 */ /* 0x000fe2000f8e3cff */
[----:B------:R-:W-:Y:S02]  /*1b30*/  ULOP3.LUT UR33, UR33, 0xfefffff8, URZ, 0xc0, !UPT ;  /* 0xfefffff821217892 */ /* 0x000fe4000f8ec0ff */
[----:B------:R-:W-:Y:S01]  /*1b40*/  UIADD3.X UR29, UPT, UPT, URZ, UR15, URZ, UP1, !UPT ;  /* 0x0000000fff1d7290 */ /* 0x000fe20008ffe4ff */
[----:B-1----:R-:W-:Y:S01]  /*1b50*/  SHF.L.U32 R2, R17, 0x1f, RZ ;  /* 0x0000001f11027819 */ /* 0x002fe200000006ff */
[----:B------:R-:W-:Y:S02]  /*1b60*/  UIADD3 UR32, UPT, UPT, UR32, 0x6400, URZ ;  /* 0x0000640020207890 */ /* 0x000fe4000fffe0ff */
[----:B------:R-:W-:Y:S01]  /*1b70*/  UIADD3.X UR27, UPT, UPT, URZ, UR15, URZ, UP0, !UPT ;  /* 0x0000000fff1b7290 */ /* 0x000fe200087fe4ff */
[----:B------:R1:W4:Y:S01]  /*1b80*/  SYNCS.PHASECHK.TRANS64.TRYWAIT P0, [UR8+0x20], R2 ;  /* 0x00002002ff0075a7 */ /* 0x0003220008001108 */
[----:B------:R-:W-:Y:S01]  /*1b90*/  ULEA UR8, UR17, UR6, 0xc ;  /* 0x0000000611087291 */ /* 0x000fe2000f8e60ff */
[----:B------:R-:W-:Y:S01]  /*1ba0*/  UMOV UR18, 0x0 ;  /* 0x0000000000127882 */ /* 0x000fe20000000000 */
[----:B------:R-:W-:-:S02]  /*1bb0*/  UMOV UR19, 0x10000000 ;  /* 0x1000000000137882 */ /* 0x000fc40000000000 */
[----:B------:R-:W-:Y:S01]  /*1bc0*/  UIADD3 UR8, UPT, UPT, UR8, 0xe400, URZ ;  /* 0x0000e40008087890 */ /* 0x000fe2000fffe0ff */
[----:B------:R2:W-:Y:S01]  /*1bd0*/  UTMALDG.3D.2CTA [UR32], [UR28], desc[UR18] ;  /* 0x000012201c0075b4 */ /* 0x0005e20008211000 */
[----:B------:R-:W-:Y:S01]  /*1be0*/  UMOV UR10, UR34 ;  /* 0x00000022000a7c82 */ /* 0x000fe20008000000 */
[----:B------:R-:W-:Y:S01]  /*1bf0*/  UMOV UR12, UR36 ;  /* 0x00000024000c7c82 */ /* 0x000fe20008000000 */
[----:B------:R-:W-:Y:S01]  /*1c00*/  UMOV UR9, UR33 ;  /* 0x0000002100097c82 */ /* 0x000fe20008000000 */
[----:B------:R-:W-:Y:S01]  /*1c10*/  UMOV UR25, UR13 ;  /* 0x0000000d00197c82 */ /* 0x000fe20008000000 */
[----:B------:R-:W-:-:S03]  /*1c20*/  UMOV UR17, UR23 ;  /* 0x0000001700117c82 */ /* 0x000fc60008000000 */
[----:B------:R1:W-:Y:S01]  /*1c30*/  UTMALDG.3D.2CTA [UR8], [UR26], desc[UR18] ;  /* 0x000012081a0075b4 */ /* 0x0003e20008211000 */
[----:B--2---:R-:W-:Y:S01]  /*1c40*/  UIADD3 UR34, UPT, UPT, UR34, 0x20, URZ ;  /* 0x0000002022227890 */ /* 0x004fe2000fffe0ff */
[----:B------:R-:W-:Y:S11]  /*1c50*/  BRA.U UP2, `(.L_x_31) ;  /* 0xfffffffd024c7547 */ /* 0x000ff6000b83ffff */
.L_x_25:
[----:B-1----:R-:W-:Y:S01]  /*1c60*/  ULEA UR8, UR23, UR6, 0x3 ;  /* 0x0000000617087291 */ /* 0x002fe2000f8e18ff */
[----:B------:R-:W-:Y:S01]  /*1c70*/  SHF.L.U32 R2, R17, 0x1f, RZ ;  /* 0x0000001f11027819 */ /* 0x000fe200000006ff */
[----:B------:R-:W-:Y:S01]  /*1c80*/  @!P1 SYNCS.ARRIVE.TRANS64.A1T0 RZ, [UR6+0x78], RZ ;  /* 0x000078ffffff99a7 */ /* 0x000fe20008100006 */
[----:B------:R-:W-:-:S06]  /*1c90*/  UISETP.GT.AND UP0, UPT, UR7, UR5, UPT ;  /* 0x000000050700728c */ /* 0x000fcc000bf04270 */
[----:B--2-4-:R1:W2:Y:S03]  /*1ca0*/  SYNCS.PHASECHK.TRANS64.TRYWAIT P0, [UR8+0x20], R2 ;  /* 0x00002002ff0075a7 */ /* 0x0142a60008001108 */
[----:B------:R-:W-:Y:S05]  /*1cb0*/  BRA.U !UP0, `(.L_x_32) ;  /* 0x0000000108c07547 */ /* 0x000fea000b800000 */
[----:B------:R-:W-:Y:S01]  /*1cc0*/  UIADD3 UR26, UPT, UPT, UR24, UR25, URZ ;  /* 0x00000019181a7290 */ /* 0x000fe2000fffe0ff */
[----:B------:R-:W-:-:S11]  /*1cd0*/  UMOV UR27, UR23 ;  /* 0x00000017001b7c82 */ /* 0x000fd60008000000 */
.L_x_38:
[----:B------:R-:W-:Y:S01]  /*1ce0*/  ULEA UR17, UR27, UR6, 0x3 ;  /* 0x000000061b117291 */ /* 0x000fe2000f8e18ff */
[----:B--2---:R-:W-:Y:S01]  /*1cf0*/  @P5 MOV R3, 0x6000 ;  /* 0x0000600000035802 */ /* 0x004fe20000000f00 */
[----:B-12---:R-:W-:Y:S10]  /*1d00*/  @P0 BRA `(.L_x_33) ;  /* 0x00000000000c0947 */ /* 0x006ff40003800000 */
[----:B------:R-:W-:-:S04]  /*1d10*/  SHF.L.U32 R4, R17, 0x1f, RZ ;  /* 0x0000001f11047819 */ /* 0x000fc800000006ff */
[----:B------:R-:W2:Y:S02]  /*1d20*/  SYNCS.PHASECHK.TRANS64.TRYWAIT P0, [UR17+0x20], R4 ;  /* 0x00002004ff0075a7 */ /* 0x000ea40008001111 */
[----:B--2---:R-:W-:Y:S05]  /*1d30*/  @!P0 BRA `(.L_x_34) ;  /* 0x0000005800dc8947 */ /* 0x004fea0003800000 */
.L_x_33:
[----:B------:R2:W-:Y:S01]  /*1d40*/  @P5 SYNCS.ARRIVE.TRANS64 RZ, [UR17], R3 ;  /* 0x00000003ffff59a7 */ /* 0x0005e20008000011 */
[----:B------:R-:W-:-:S04]  /*1d50*/  ULOP3.LUT UR8, UR22, 0x2, URZ, 0xfc, !UPT ;  /* 0x0000000216087892 */ /* 0x000fc8000f8efcff */
[----:B------:R-:W-:-:S09]  /*1d60*/  UISETP.NE.AND UP0, UPT, UR8, 0x2, UPT ;  /* 0x000000020800788c */ /* 0x000fd2000bf05270 */
[----:B------:R-:W-:Y:S05]  /*1d70*/  BRA.U UP0, `(.L_x_35) ;  /* 0x0000000100047547 */ /* 0x000fea000b800000 */
[----:B------:R-:W-:Y:S05]  /*1d80*/  BPT.TRAP 0x1 ;  /* 0x000000040000795c */ /* 0x000fea0000300000 */
.L_x_35:
[----:B------:R-:W-:Y:S04]  /*1d90*/  BSSY.RECONVERGENT B0, `(.L_x_36) ;  /* 0x0000003000007945 */ /* 0x000fe80003800200 */
[----:B------:R-:W-:Y:S05]  /*1da0*/  @!P4 BRA `(.L_x_37) ;  /* 0x000000000004c947 */ /* 0x000fea0003800000 */
[----:B------:R-:W-:Y:S05]  /*1db0*/  BPT.TRAP 0x1 ;  /* 0x000000040000795c */ /* 0x000fea0000300000 */
.L_x_37:
[----:B------:R-:W-:Y:S05]  /*1dc0*/  BSYNC.RECONVERGENT B0 ;  /* 0x0000000000007941 */ /* 0x000fea0003800200 */
.L_x_36:
        /* <DEDUP_REMOVED lines=9> */
[----:B------:R-:W-:Y:S02]  /*1e60*/  USHF.L.U32 UR18, UR25, 0x5, URZ ;  /* 0x0000000519127899 */ /* 0x000fe400080006ff */
[----:B------:R-:W-:Y:S01]  /*1e70*/  ULOP3.LUT UR17, UR17, 0xfefffff8, URZ, 0xc0, !UPT ;  /* 0xfefffff811117892 */ /* 0x000fe2000f8ec0ff */
[----:B-1----:R-:W-:Y:S01]  /*1e80*/  SHF.L.U32 R2, R17, 0x1f, RZ ;  /* 0x0000001f11027819 */ /* 0x002fe200000006ff */
[----:B------:R-:W-:Y:S02]  /*1e90*/  UIADD3 UR16, UPT, UPT, UR16, 0x6400, URZ ;  /* 0x0000640010107890 */ /* 0x000fe4000fffe0ff */
[----:B------:R-:W-:Y:S01]  /*1ea0*/  UIADD3.X UR33, UPT, UPT, URZ, UR15, URZ, UP1, !UPT ;  /* 0x0000000fff217290 */ /* 0x000fe20008ffe4ff */
[----:B------:R4:W1:Y:S01]  /*1eb0*/  SYNCS.PHASECHK.TRANS64.TRYWAIT P0, [UR8+0x20], R2 ;  /* 0x00002002ff0075a7 */ /* 0x0008620008001108 */
[----:B------:R-:W-:-:S02]  /*1ec0*/  ULEA UR8, UR27, UR6, 0xc ;  /* 0x000000061b087291 */ /* 0x000fc4000f8e60ff */
[----:B------:R-:W-:Y:S02]  /*1ed0*/  UIADD3.X UR31, UPT, UPT, URZ, UR15, URZ, UP0, !UPT ;  /* 0x0000000fff1f7290 */ /* 0x000fe400087fe4ff */
[----:B------:R-:W-:Y:S01]  /*1ee0*/  UIADD3 UR8, UPT, UPT, UR8, 0xe400, URZ ;  /* 0x0000e40008087890 */ /* 0x000fe2000fffe0ff */
[----:B------:R-:W-:Y:S01]  /*1ef0*/  UMOV UR28, 0x0 ;  /* 0x00000000001c7882 */ /* 0x000fe20000000000 */
[----:B------:R-:W-:Y:S01]  /*1f00*/  UMOV UR29, 0x10000000 ;  /* 0x10000000001d7882 */ /* 0x000fe20000000000 */
[----:B------:R-:W-:Y:S01]  /*1f10*/  UMOV UR19, UR35 ;  /* 0x0000002300137c82 */ /* 0x000fe20008000000 */
[----:B------:R-:W-:Y:S01]  /*1f20*/  UMOV UR20, UR36 ;  /* 0x0000002400147c82 */ /* 0x000fe20008000000 */
[----:B------:R-:W-:Y:S01]  /*1f30*/  UMOV UR12, UR36 ;  /* 0x00000024000c7c82 */ /* 0x000fe20008000000 */
[----:B------:R-:W-:Y:S01]  /*1f40*/  UMOV UR9, UR17 ;  /* 0x0000001100097c82 */ /* 0x000fe20008000000 */
[----:B------:R-:W-:Y:S01]  /*1f50*/  UMOV UR10, UR18 ;  /* 0x00000012000a7c82 */ /* 0x000fe20008000000 */
[----:B------:R4:W-:Y:S01]  /*1f60*/  UTMALDG.3D.2CTA [UR16], [UR32], desc[UR28] ;  /* 0x00001c10200075b4 */ /* 0x0009e20008211000 */
[----:B------:R-:W-:Y:S01]  /*1f70*/  UIADD3 UR25, UPT, UPT, UR25, 0x1, URZ ;  /* 0x0000000119197890 */ /* 0x000fe2000fffe0ff */
[----:B------:R-:W-:-:S03]  /*1f80*/  UMOV UR27, UR23 ;  /* 0x00000017001b7c82 */ /* 0x000fc60008000000 */
[----:B------:R-:W-:Y:S01]  /*1f90*/  UISETP.NE.AND UP0, UPT, UR25, UR26, UPT ;  /* 0x0000001a1900728c */ /* 0x000fe2000bf05270 */
[----:B------:R4:W-:Y:S08]  /*1fa0*/  UTMALDG.3D.2CTA [UR8], [UR30], desc[UR28] ;  /* 0x00001c081e0075b4 */ /* 0x0009f00008211000 */
[----:B----4-:R-:W-:Y:S05]  /*1fb0*/  BRA.U UP0, `(.L_x_38) ;  /* 0xfffffffd00487547 */ /* 0x010fea000b83ffff */
.L_x_32:
[C---:B-1----:R-:W-:Y:S01]  /*1fc0*/  LEA R2, R16.reuse, UR6, 0x3 ;  /* 0x0000000610027c11 */ /* 0x042fe2000f8e18ff */
[----:B------:R-:W-:Y:S01]  /*1fd0*/  NOP ;  /* 0x0000000000007918 */ /* 0x000fe20000000000 */
[----:B--2---:R-:W-:Y:S02]  /*1fe0*/  SHF.L.U32 R3, R13, 0x1f, RZ ;  /* 0x0000001f0d037819 */ /* 0x004fe400000006ff */
[----:B------:R-:W-:Y:S02]  /*1ff0*/  LEA R4, R16, UR6, 0x4 ;  /* 0x0000000610047c11 */ /* 0x000fe4000f8e20ff */
[----:B------:R-:W1:Y:S02]  /*2000*/  SYNCS.PHASECHK.TRANS64.TRYWAIT P0, [R2+URZ+0x80], R3 ;  /* 0x00008003020075a7 */ /* 0x000e6400080011ff */
[----:B-1----:R-:W-:Y:S05]  /*2010*/  @!P0 BRA `(.L_x_39) ;  /* 0x00000058003c8947 */ /* 0x002fea0003800000 */
.L_x_136:
[----:B------:R-:W2:Y:S01]  /*2020*/  LDS.128 R4, [R4+0x110] ;  /* 0x0001100004047984 */ /* 0x000ea20000000c00 */
[----:B------:R-:W-:Y:S01]  /*2030*/  ISETP.GE.AND P0, PT, R26, 0x1, PT ;  /* 0x000000011a00780c */ /* 0x000fe20003f06270 */
[----:B-1----:R-:W-:Y:S01]  /*2040*/  VIADD R2, R2, 0x90 ;  /* 0x0000009002027836 */ /* 0x002fe20000000000 */
[----:B------:R-:W-:Y:S01]  /*2050*/  @!PT LDS RZ, [RZ] ;  /* 0x00000000fffff984 */ /* 0x000fe20000000800 */
[----:B------:R-:W-:Y:S01]  /*2060*/  @!PT LDS RZ, [RZ] ;  /* 0x00000000fffff984 */ /* 0x000fe20000000800 */
[----:B------:R-:W-:Y:S01]  /*2070*/  @!PT LDS RZ, [RZ] ;  /* 0x00000000fffff984 */ /* 0x000fe20000000800 */
[----:B------:R-:W-:Y:S01]  /*2080*/  @!PT LDS RZ, [RZ] ;  /* 0x00000000fffff984 */ /* 0x000fe20000000800 */
[----:B------:R1:W-:Y:S06]  /*2090*/  MEMBAR.ALL.CTA ;  /* 0x0000000000007992 */ /* 0x0003ec0000008000 */
[----:B-1----:R-:W1:Y:S01]  /*20a0*/  FENCE.VIEW.ASYNC.S ;  /* 0x00000000000073c6 */ /* 0x002e620000000000 */
[----:B------:R-:W-:-:S04]  /*20b0*/  PRMT R2, RZ, 0x654, R2 ;  /* 0x00000654ff027816 */ /* 0x000fc80000000002 */
[----:B-1----:R1:W-:Y:S01]  /*20c0*/  SYNCS.ARRIVE.TRANS64.RED.A1T0 RZ, [R2+URZ], RZ ;  /* 0x000000ff02ff79a7 */ /* 0x0023e200081004ff */
[----:B--2---:R-:W-:-:S13]  /*20d0*/  LOP3.LUT P2, RZ, R6, 0x1, RZ, 0xc0, !PT ;  /* 0x0000000106ff7812 */ /* 0x004fda000784c0ff */
[----:B------:R-:W-:Y:S01]  /*20e0*/  @P2 SHF.R.U32.HI R3, RZ, 0x10, R5 ;  /* 0x00000010ff032819 */ /* 0x000fe20000011605 */
[----:B------:R-:W-:Y:S01]  /*20f0*/  VOTEU.ANY UP0, P2 ;  /* 0x0000000000ff7886 */ /* 0x000fe20001000100 */
[----:B------:R-:W-:Y:S02]  /*2100*/  @P2 MOV R10, R4 ;  /* 0x00000004000a2202 */ /* 0x000fe40000000f00 */
[----:B------:R-:W-:Y:S02]  /*2110*/  @P2 R2UR.BROADCAST UR8, R3 ;  /* 0x00000000030822ca */ /* 0x000fe400008e0000 */
[----:B------:R-:W-:-:S11]  /*2120*/  @P2 LOP3.LUT R9, R5, 0xffff, RZ, 0xc0, !PT ;  /* 0x0000ffff05092812 */ /* 0x000fd600078ec0ff */
[----:B------:R-:W-:Y:S01]  /*2130*/  @UP0 UMOV UR36, UR8 ;  /* 0x0000000800240c82 */ /* 0x000fe20008000000 */
[----:B-1----:R-:W-:Y:S05]  /*2140*/  @!P0 BRA `(.L_x_40) ;  /* 0x0000000000b88947 */ /* 0x002fea0003800000 */
[----:B------:R-:W3:Y:S01]  /*2150*/  LDC.64 R4, c[0x0][0xb18] ;  /* 0x0002c600ff047b82 */ /* 0x000ee20000000a00 */
[----:B------:R-:W-:-:S07]  /*2160*/  ISETP.NE.AND P3, PT, R26, 0x1, PT ;  /* 0x000000011a00780c */ /* 0x000fce0003f65270 */
[----:B------:R-:W1:Y:S08]  /*2170*/  LDC.64 R6, c[0x0][0xb10] ;  /* 0x0002c400ff067b82 */ /* 0x000e700000000a00 */
[----:B------:R-:W2:Y:S08]  /*2180*/  LDC R14, c[0x0][0xb20] ;  /* 0x0002c800ff0e7b82 */ /* 0x000eb00000000800 */
[----:B------:R-:W4:Y:S01]  /*2190*/  LDC R15, c[0x0][0xb0c] ;  /* 0x0002c300ff0f7b82 */ /* 0x000f220000000800 */
[----:B---3--:R-:W-:Y:S01]  /*21a0*/  IMAD.HI.U32 R21, R0, R5, RZ ;  /* 0x0000000500157227 */ /* 0x008fe200078e00ff */
[----:B------:R-:W-:-:S03]  /*21b0*/  ISETP.NE.AND P0, PT, R4, 0x1, PT ;  /* 0x000000010400780c */ /* 0x000fc60003f05270 */
[----:B------:R-:W-:-:S03]  /*21c0*/  IMAD.HI.U32 R5, R9, R5, RZ ;  /* 0x0000000509057227 */ /* 0x000fc600078e00ff */
[----:B------:R-:W3:Y:S01]  /*21d0*/  LDC.64 R2, c[0x0][0xb28] ;  /* 0x0002ca00ff027b82 */ /* 0x000ee20000000a00 */
[----:B-1----:R-:W-:-:S04]  /*21e0*/  IMAD.HI.U32 R22, R8, R6, RZ ;  /* 0x0000000608167227 */ /* 0x002fc800078e00ff */
[----:B------:R-:W-:Y:S01]  /*21f0*/  IMAD.HI.U32 R23, R10, R6, RZ ;  /* 0x000000060a177227 */ /* 0x000fe200078e00ff */
[----:B------:R-:W-:Y:S02]  /*2200*/  SHF.R.U32.HI R22, RZ, R7, R22 ;  /* 0x00000007ff167219 */ /* 0x000fe40000011616 */
[-C--:B--2---:R-:W-:Y:S02]  /*2210*/  SHF.R.U32.HI R21, RZ, R14.reuse, R21 ;  /* 0x0000000eff157219 */ /* 0x084fe40000011615 */
[----:B------:R-:W-:Y:S02]  /*2220*/  SHF.R.U32.HI R5, RZ, R14, R5 ;  /* 0x0000000eff057219 */ /* 0x000fe40000011605 */
[----:B------:R-:W-:Y:S02]  /*2230*/  SEL R21, R0, R21, !P0 ;  /* 0x0000001500157207 */ /* 0x000fe40004000000 */
[----:B------:R-:W-:Y:S02]  /*2240*/  SHF.R.U32.HI R23, RZ, R7, R23 ;  /* 0x00000007ff177219 */ /* 0x000fe40000011617 */
[----:B----4-:R-:W-:-:S02]  /*2250*/  ISETP.NE.AND P1, PT, R15, 0x1, PT ;  /* 0x000000010f00780c */ /* 0x010fc40003f25270 */
[----:B------:R-:W-:Y:S02]  /*2260*/  SEL R5, R9, R5, !P0 ;  /* 0x0000000509057207 */ /* 0x000fe40004000000 */
[----:B------:R-:W-:Y:S02]  /*2270*/  SEL R22, R8, R22, !P1 ;  /* 0x0000001608167207 */ /* 0x000fe40004800000 */
[----:B------:R-:W-:Y:S01]  /*2280*/  SEL R23, R10, R23, !P1 ;  /* 0x000000170a177207 */ /* 0x000fe20004800000 */
[----:B---3--:R-:W-:-:S04]  /*2290*/  IMAD.HI.U32 R20, R21, R2, RZ ;  /* 0x0000000215147227 */ /* 0x008fc800078e00ff */
        /* <DEDUP_REMOVED lines=10> */
[----:B------:R-:W-:-:S04]  /*2340*/  @!P0 IMAD.HI.U32 R7, R23, R2, RZ ;  /* 0x0000000217078227 */ /* 0x000fc800078e00ff */
[----:B------:R-:W-:Y:S01]  /*2350*/  IMAD.MOV R2, RZ, RZ, -R6 ;  /* 0x000000ffff027224 */ /* 0x000fe200078e0a06 */
[----:B------:R-:W-:Y:S02]  /*2360*/  @!P0 SHF.R.U32.HI R3, RZ, R3, R7 ;  /* 0x00000003ff038219 */ /* 0x000fe40000011607 */
[----:B------:R-:W-:Y:S01]  /*2370*/  IADD3 R7, PT, PT, -R5, RZ, RZ ;  /* 0x000000ff05077210 */ /* 0x000fe20007ffe1ff */
[----:B------:R-:W-:Y:S01]  /*2380*/  IMAD R2, R26, R2, R5 ;  /* 0x000000021a027224 */ /* 0x000fe200078e0205 */
        /* <DEDUP_REMOVED lines=10> */
.L_x_40:
[----:B------:R-:W1:Y:S02]  /*2430*/  LDCU UR8, c[0x0][0xb30] ;  /* 0x00016600ff0877ac */ /* 0x000e640008000800 */
[----:B-1----:R-:W-:-:S09]  /*2440*/  UISETP.NE.AND UP0, UPT, UR8, 0x1, UPT ;  /* 0x000000010800788c */ /* 0x002fd2000bf05270 */
[----:B------:R-:W-:Y:S05]  /*2450*/  BRA.U UP0, `(.L_x_41) ;  /* 0x0000000100407547 */ /* 0x000fea000b800000 */
[----:B------:R-:W1:Y:S08]  /*2460*/  LDC.64 R4, c[0x0][0xb10] ;  /* 0x0002c400ff047b82 */ /* 0x000e700000000a00 */
[----:B------:R-:W2:Y:S08]  /*2470*/  LDC.64 R2, c[0x0][0xb18] ;  /* 0x0002c600ff027b82 */ /* 0x000eb00000000a00 */
[----:B------:R-:W4:Y:S08]  /*2480*/  LDC R6, c[0x0][0xb20] ;  /* 0x0002c800ff067b82 */ /* 0x000f300000000800 */
[----:B------:R-:W3:Y:S01]  /*2490*/  LDC R7, c[0x0][0xb0c] ;  /* 0x0002c300ff077b82 */ /* 0x000ee20000000800 */
[----:B-1----:R-:W-:-:S05]  /*24a0*/  IMAD.HI.U32 R4, R10, R4, RZ ;  /* 0x000000040a047227 */ /* 0x002fca00078e00ff */
[----:B------:R-:W-:Y:S01]  /*24b0*/  SHF.R.U32.HI R4, RZ, R5, R4 ;  /* 0x00000005ff047219 */ /* 0x000fe20000011604 */
[----:B--2---:R-:W-:Y:S01]  /*24c0*/  IMAD.HI.U32 R3, R9, R3, RZ ;  /* 0x0000000309037227 */ /* 0x004fe200078e00ff */
[----:B------:R-:W-:-:S04]  /*24d0*/  ISETP.NE.AND P0, PT, R2, 0x1, PT ;  /* 0x000000010200780c */ /* 0x000fc80003f05270 */
[----:B----4-:R-:W-:-:S04]  /*24e0*/  SHF.R.U32.HI R3, RZ, R6, R3 ;  /* 0x00000006ff037219 */ /* 0x010fc80000011603 */
[----:B------:R-:W-:Y:S02]  /*24f0*/  SEL R3, R9, R3, !P0 ;  /* 0x0000000309037207 */ /* 0x000fe40004000000 */
[----:B---3--:R-:W-:-:S04]  /*2500*/  ISETP.NE.AND P1, PT, R7, 0x1, PT ;  /* 0x000000010700780c */ /* 0x008fc80003f25270 */
[----:B------:R-:W-:-:S05]  /*2510*/  SEL R4, R10, R4, !P1 ;  /* 0x000000040a047207 */ /* 0x000fca0004800000 */
[----:B------:R-:W-:Y:S02]  /*2520*/  IMAD.IADD R5, R3, 0x1, -R4 ;  /* 0x0000000103057824 */ /* 0x000fe400078e0a04 */
[----:B------:R-:W-:Y:S02]  /*2530*/  IMAD.IADD R3, R4, 0x1, -R3 ;  /* 0x0000000104037824 */ /* 0x000fe400078e0a03 */
[----:B------:R-:W-:Y:S02]  /*2540*/  IMAD R10, R5, R7, R10 ;  /* 0x00000007050a7224 */ /* 0x000fe400078e020a */
[----:B------:R-:W-:-:S07]  /*2550*/  IMAD R9, R3, R2, R9 ;  /* 0x0000000203097224 */ /* 0x000fce00078e0209 */
.L_x_41:
[----:B------:R-:W-:Y:S01]  /*2560*/  VIADD R16, R16, 0x1 ;  /* 0x0000000110107836 */ /* 0x000fe20000000000 */
[----:B------:R-:W-:Y:S01]  /*2570*/  PLOP3.LUT P1, PT, PT, PT, PT, 0x80, 0x8 ;  /* 0x000000000008781c */ /* 0x000fe20003f2f070 */
[----:B------:R-:W-:Y:S02]  /*2580*/  IMAD.IADD R14, R10, 0x1, R63 ;  /* 0x000000010a0e7824 */ /* 0x000fe400078e023f */
[----:B------:R-:W-:Y:S01]  /*2590*/  IMAD.IADD R15, R9, 0x1, R62 ;  /* 0x00000001090f7824 */ /* 0x000fe200078e023e */
[----:B------:R-:W-:-:S04]  /*25a0*/  ISETP.NE.AND P0, PT, R16, 0x2, PT ;  /* 0x000000021000780c */ /* 0x000fc80003f05270 */
[----:B------:R-:W-:Y:S02]  /*25b0*/  SEL R2, RZ, 0x1, P0 ;  /* 0x00000001ff027807 */ /* 0x000fe40000000000 */
[----:B------:R-:W-:Y:S02]  /*25c0*/  SEL R16, R16, RZ, P0 ;  /* 0x000000ff10107207 */ /* 0x000fe40000000000 */
[----:B------:R-:W-:Y:S01]  /*25d0*/  LOP3.LUT R13, R13, R2, RZ, 0x3c, !PT ;  /* 0x000000020d0d7212 */ /* 0x000fe200078e3cff */
[----:B------:R-:W-:Y:S06]  /*25e0*/  @P2 BRA `(.L_x_42) ;  /* 0xfffffff000582947 */ /* 0x000fec000383ffff */
[----:B------:R-:W-:Y:S01]  /*25f0*/  UIADD3 UR6, UPT, UPT, UR6, 0x20, URZ ;  /* 0x0000002006067890 */ /* 0x000fe2000fffe0ff */
[----:B------:R-:W-:-:S03]  /*2600*/  SHF.L.U32 R2, R17, 0x1f, RZ ;  /* 0x0000001f11027819 */ /* 0x000fc600000006ff */
[----:B------:R-:W-:-:S09]  /*2610*/  ULEA UR4, UR23, UR6, 0x3 ;  /* 0x0000000617047291 */ /* 0x000fd2000f8e18ff */
[----:B------:R-:W1:Y:S02]  /*2620*/  SYNCS.PHASECHK.TRANS64.TRYWAIT P0, [UR4], R2 ;  /* 0x00000002ff0075a7 */ /* 0x000e640008001104 */
[----:B-1----:R-:W-:Y:S05]  /*2630*/  @!P0 BRA `(.L_x_43) ;  /* 0x0000005000c88947 */ /* 0x002fea0003800000 */
.L_x_138:
[----:B------:R-:W-:-:S04]  /*2640*/  UIADD3 UR5, UPT, UPT, UR23, 0x1, URZ ;  /* 0x0000000117057890 */ /* 0x000fc8000fffe0ff */
[----:B------:R-:W-:-:S04]  /*2650*/  UISETP.NE.AND UP0, UPT, UR5, 0x4, UPT ;  /* 0x000000040500788c */ /* 0x000fc8000bf05270 */
[----:B------:R-:W-:Y:S02]  /*2660*/  USEL UR7, URZ, 0x1, UP0 ;  /* 0x00000001ff077887 */ /* 0x000fe40008000000 */
[----:B------:R-:W-:-:S04]  /*2670*/  USEL UR5, UR5, URZ, UP0 ;  /* 0x000000ff05057287 */ /* 0x000fc80008000000 */
[----:B------:R-:W-:Y:S01]  /*2680*/  ULEA UR4, UR5, UR6, 0x3 ;  /* 0x0000000605047291 */ /* 0x000fe2000f8e18ff */
[----:B-1----:R-:W-:-:S04]  /*2690*/  LOP3.LUT R2, R17, UR7, RZ, 0x3c, !PT ;  /* 0x0000000711027c12 */ /* 0x002fc8000f8e3cff */
[----:B------:R-:W-:-:S04]  /*26a0*/  SHF.L.U32 R3, R2, 0x1f, RZ ;  /* 0x0000001f02037819 */ /* 0x000fc800000006ff */
[----:B------:R-:W1:Y:S02]  /*26b0*/  SYNCS.PHASECHK.TRANS64.TRYWAIT P0, [UR4], R3 ;  /* 0x00000003ff0075a7 */ /* 0x000e640008001104 */
[----:B-1----:R-:W-:Y:S05]  /*26c0*/  @!P0 BRA `(.L_x_44) ;  /* 0x0000005000bc8947 */ /* 0x002fea0003800000 */
.L_x_140:
[----:B------:R-:W-:-:S04]  /*26d0*/  UIADD3 UR5, UPT, UPT, UR5, 0x1, URZ ;  /* 0x0000000105057890 */ /* 0x000fc8000fffe0ff */
[----:B------:R-:W-:-:S04]  /*26e0*/  UISETP.NE.AND UP0, UPT, UR5, 0x4, UPT ;  /* 0x000000040500788c */ /* 0x000fc8000bf05270 */
[----:B------:R-:W-:Y:S02]  /*26f0*/  USEL UR7, URZ, 0x1, UP0 ;  /* 0x00000001ff077887 */ /* 0x000fe40008000000 */
[----:B------:R-:W-:-:S04]  /*2700*/  USEL UR5, UR5, URZ, UP0 ;  /* 0x000000ff05057287 */ /* 0x000fc80008000000 */
[----:B------:R-:W-:Y:S01]  /*2710*/  ULEA UR4, UR5, UR6, 0x3 ;  /* 0x0000000605047291 */ /* 0x000fe2000f8e18ff */
[----:B------:R-:W-:-:S04]  /*2720*/  LOP3.LUT R2, R2, UR7, RZ, 0x3c, !PT ;  /* 0x0000000702027c12 */ /* 0x000fc8000f8e3cff */
[----:B-1----:R-:W-:-:S04]  /*2730*/  SHF.L.U32 R3, R2, 0x1f, RZ ;  /* 0x0000001f02037819 */ /* 0x002fc800000006ff */
[----:B------:R-:W1:Y:S02]  /*2740*/  SYNCS.PHASECHK.TRANS64.TRYWAIT P0, [UR4], R3 ;  /* 0x00000003ff0075a7 */ /* 0x000e640008001104 */
[----:B-1----:R-:W-:Y:S05]  /*2750*/  @!P0 BRA `(.L_x_45) ;  /* 0x0000005000b08947 */ /* 0x002fea0003800000 */
.L_x_142:
[----:B------:R-:W-:-:S04]  /*2760*/  UIADD3 UR5, UPT, UPT, UR5, 0x1, URZ ;  /* 0x0000000105057890 */ /* 0x000fc8000fffe0ff */
[----:B------:R-:W-:-:S04]  /*2770*/  UISETP.NE.AND UP0, UPT, UR5, 0x4, UPT ;  /* 0x000000040500788c */ /* 0x000fc8000bf05270 */
[----:B------:R-:W-:Y:S02]  /*2780*/  USEL UR4, URZ, 0x1, UP0 ;  /* 0x00000001ff047887 */ /* 0x000fe40008000000 */
[----:B------:R-:W-:-:S04]  /*2790*/  USEL UR5, UR5, URZ, UP0 ;  /* 0x000000ff05057287 */ /* 0x000fc80008000000 */
[----:B------:R-:W-:Y:S01]  /*27a0*/  ULEA UR5, UR5, UR6, 0x3 ;  /* 0x0000000605057291 */ /* 0x000fe2000f8e18ff */
[----:B------:R-:W-:-:S04]  /*27b0*/  LOP3.LUT R2, R2, UR4, RZ, 0x3c, !PT ;  /* 0x0000000402027c12 */ /* 0x000fc8000f8e3cff */
[----:B------:R-:W-:Y:S01]  /*27c0*/  SHF.L.U32 R2, R2, 0x1f, RZ ;  /* 0x0000001f02027819 */ /* 0x000fe200000006ff */
[----:B-1-3--:R-:W-:-:S07]  /*27d0*/  IMAD.U32 R0, RZ, RZ, UR5 ;  /* 0x00000005ff007e24 */ /* 0x00afce000f8e00ff */
.L_x_46:
[----:B-1----:R1:W2:Y:S02]  /*27e0*/  SYNCS.PHASECHK.TRANS64.TRYWAIT P0, [R0+URZ], R2 ;  /* 0x00000002000075a7 */ /* 0x0022a400080011ff */
[----:B--2---:R-:W-:Y:S05]  /*27f0*/  @!P0 NANOSLEEP.SYNCS 0x989680 ;  /* 0x009896800000895d */ /* 0x004fea0003900000 */
[----:B------:R-:W2:Y:S02]  /*2800*/  @!P0 SYNCS.PHASECHK.TRANS64 P0, [R0+URZ], R2 ;  /* 0x00000002000085a7 */ /* 0x000ea400080010ff */
[----:B--2---:R-:W-:Y:S05]  /*2810*/  @P0 EXIT ;  /* 0x000000000000094d */ /* 0x004fea0003800000 */
[----:B------:R-:W-:Y:S05]  /*2820*/  BRA `(.L_x_46) ;  /* 0xfffffffc00ec7947 */ /* 0x000fea000383ffff */
.L_x_22:
[----:B------:R-:W-:-:S04]  /*2830*/  UISETP.NE.AND UP1, UPT, UR37, URZ, UPT ;  /* 0x000000ff2500728c */ /* 0x000fc8000bf25270 */
[----:B------:R-:W-:-:S09]  /*2840*/  UISETP.NE.OR UP1, UPT, UR10, 0x1, UP1 ;  /* 0x000000010a00788c */ /* 0x000fd20008f25670 */
[----:B------:R-:W-:Y:S05]  /*2850*/  BRA.U UP1, `(.L_x_47) ;  /* 0x00000005014c7547 */ /* 0x000fea000b800000 */
[----:B------:R-:W-:Y:S01]  /*2860*/  HFMA2 R11, -RZ, RZ, 0, 0 ;  /* 0x00000000ff0b7431 */ /* 0x000fe200000001ff */
[----:B------:R-:W-:Y:S01]  /*2870*/  ISETP.GE.U32.AND P2, PT, R10, 0x2, PT ;  /* 0x000000020a00780c */ /* 0x000fe20003f46070 */
[----:B------:R-:W-:Y:S01]  /*2880*/  IMAD.MOV.U32 R12, RZ, RZ, 0x1 ;  /* 0x00000001ff0c7424 */ /* 0x000fe200078e00ff */
[----:B------:R-:W-:Y:S01]  /*2890*/  CS2R R8, SRZ ;  /* 0x0000000000087805 */ /* 0x000fe2000001ff00 */
[----:B------:R-:W-:Y:S01]  /*28a0*/  IMAD.MOV.U32 R3, RZ, RZ, RZ ;  /* 0x000000ffff037224 */ /* 0x000fe200078e00ff */
[----:B------:R-:W-:Y:S01]  /*28b0*/  UMOV UR4, 0x400 ;  /* 0x0000040000047882 */ /* 0x000fe20000000000 */
[----:B------:R-:W-:Y:S01]  /*28c0*/  UMOV UR6, URZ ;  /* 0x000000ff00067c82 */ /* 0x000fe20008000000 */
[----:B------:R-:W-:-:S12]  /*28d0*/  ULEA UR37, UR37, UR4, 0x18 ;  /* 0x0000000425257291 */ /* 0x000fd8000f8ec0ff */
.L_x_51:
[----:B------:R-:W-:Y:S02]  /*28e0*/  LEA R0, R3, UR37, 0x3 ;  /* 0x0000002503007c11 */ /* 0x000fe4000f8e18ff */
[----:B------:R-:W-:-:S03]  /*28f0*/  SHF.L.U32 R4, R8, 0x1f, RZ ;  /* 0x0000001f08047819 */ /* 0x000fc600000006ff */
[----:B------:R-:W-:Y:S01]  /*2900*/  VIADD R5, R0, 0xf0 ;  /* 0x000000f000057836 */ /* 0x000fe20000000000 */
[----:B------:R-:W1:Y:S02]  /*2910*/  SYNCS.PHASECHK.TRANS64.TRYWAIT P0, [R0+URZ+0xe0], R4 ;  /* 0x0000e004000075a7 */ /* 0x000e6400080011ff */
[----:B-1----:R-:W-:Y:S05]  /*2920*/  @!P0 BRA `(.L_x_48) ;  /* 0x0000005000548947 */ /* 0x002fea0003800000 */
.L_x_143:
[----:B------:R-:W-:Y:S01]  /*2930*/  ULEA UR5, UR6, UR37, 0x3 ;  /* 0x0000002506057291 */ /* 0x000fe2000f8e18ff */
[----:B-1----:R-:W-:Y:S01]  /*2940*/  PRMT R0, RZ, 0x654, R5 ;  /* 0x00000654ff007816 */ /* 0x002fe20000000005 */
[----:B------:R-:W-:Y:S01]  /*2950*/  @!P2 IMAD.MOV.U32 R4, RZ, RZ, 0x10 ;  /* 0x00000010ff04a424 */ /* 0x000fe200078e00ff */
[----:B------:R-:W-:Y:S01]  /*2960*/  SHF.L.U32 R5, R12, 0x1f, RZ ;  /* 0x0000001f0c057819 */ /* 0x000fe200000006ff */
[----:B------:R-:W-:Y:S01]  /*2970*/  UIADD3 UR4, UPT, UPT, UR5, 0x80, URZ ;  /* 0x0000008005047890 */ /* 0x000fe2000fffe0ff */
[----:B------:R1:W-:Y:S05]  /*2980*/  SYNCS.ARRIVE.TRANS64.RED.A1T0 RZ, [R0+URZ], RZ ;  /* 0x000000ff00ff79a7 */ /* 0x0003ea00081004ff */
[----:B------:R-:W-:Y:S01]  /*2990*/  IMAD.U32 R6, RZ, RZ, UR4 ;  /* 0x00000004ff067e24 */ /* 0x000fe2000f8e00ff */
[----:B------:R-:W2:Y:S04]  /*29a0*/  SYNCS.PHASECHK.TRANS64.TRYWAIT P0, [UR5+0x90], R5 ;  /* 0x00009005ff0075a7 */ /* 0x000ea80008001105 */
[----:B------:R-:W-:Y:S01]  /*29b0*/  PRMT R6, R10, 0x654, R6 ;  /* 0x000006540a067816 */ /* 0x000fe20000000006 */
[----:B-12---:R-:W-:Y:S06]  /*29c0*/  @!P0 BRA `(.L_x_49) ;  /* 0x0000005000408947 */ /* 0x006fec0003800000 */
.L_x_145:
[----:B------:R-:W-:Y:S01]  /*29d0*/  ULEA UR4, UR6, UR37, 0x4 ;  /* 0x0000002506047291 */ /* 0x000fe2000f8e20ff */
[----:B------:R-:W-:Y:S01]  /*29e0*/  SEL R2, R6, R2, !P2 ;  /* 0x0000000206027207 */ /* 0x000fe20005000000 */
[----:B------:R-:W-:Y:S01]  /*29f0*/  UIADD3 UR5, UPT, UPT, UR5, 0x80, URZ ;  /* 0x0000008005057890 */ /* 0x000fe2000fffe0ff */
[----:B-1----:R-:W-:Y:S01]  /*2a00*/  LEA R0, R11, UR37, 0x3 ;  /* 0x000000250b007c11 */ /* 0x002fe2000f8e18ff */
[----:B------:R-:W-:Y:S01]  /*2a10*/  UIADD3 UR4, UPT, UPT, UR4, 0x110, URZ ;  /* 0x0000011004047890 */ /* 0x000fe2000fffe0ff */
[----:B------:R1:W-:Y:S01]  /*2a20*/  @!P2 SYNCS.ARRIVE.TRANS64.RED RZ, [R2+URZ], R4 ;  /* 0x0000000402ffa9a7 */ /* 0x0003e200080004ff */
[----:B------:R-:W-:Y:S01]  /*2a30*/  UIADD3 UR6, UPT, UPT, UR6, 0x1, URZ ;  /* 0x0000000106067890 */ /* 0x000fe2000fffe0ff */
[----:B------:R-:W-:-:S03]  /*2a40*/  VIADD R3, R3, 0x1 ;  /* 0x0000000103037836 */ /* 0x000fc60000000000 */
[----:B------:R-:W-:Y:S02]  /*2a50*/  UISETP.NE.AND UP0, UPT, UR6, 0x2, UPT ;  /* 0x000000020600788c */ /* 0x000fe4000bf05270 */
[----:B------:R-:W-:Y:S01]  /*2a60*/  ISETP.NE.AND P0, PT, R3, 0x2, PT ;  /* 0x000000020300780c */ /* 0x000fe20003f05270 */
[----:B------:R-:W-:Y:S06]  /*2a70*/  UGETNEXTWORKID.BROADCAST [UR4], [UR5] ;  /* 0x00000000040073ca */ /* 0x000fec0008000100 */
[----:B------:R-:W-:Y:S02]  /*2a80*/  USEL UR4, URZ, 0x1, UP0 ;  /* 0x00000001ff047887 */ /* 0x000fe40008000000 */
[----:B------:R-:W-:-:S04]  /*2a90*/  USEL UR6, UR6, URZ, UP0 ;  /* 0x000000ff06067287 */ /* 0x000fc80008000000 */
[----:B------:R-:W-:Y:S02]  /*2aa0*/  LOP3.LUT R12, R12, UR4, RZ, 0x3c, !PT ;  /* 0x000000040c0c7c12 */ /* 0x000fe4000f8e3cff */
[----:B-1----:R-:W-:-:S04]  /*2ab0*/  SHF.L.U32 R4, R9, 0x1f, RZ ;  /* 0x0000001f09047819 */ /* 0x002fc800000006ff */
[----:B------:R-:W1:Y:S02]  /*2ac0*/  SYNCS.PHASECHK.TRANS64.TRYWAIT P1, [R0+URZ+0x80], R4 ;  /* 0x00008004000075a7 */ /* 0x000e6400080211ff */
[----:B-1----:R-:W-:Y:S05]  /*2ad0*/  @!P1 BRA `(.L_x_50) ;  /* 0x0000005000149947 */ /* 0x002fea0003800000 */
.L_x_146:
[----:B-1----:R-:W-:Y:S01]  /*2ae0*/  LEA R4, R11, UR37, 0x4 ;  /* 0x000000250b047c11 */ /* 0x002fe2000f8e20ff */
[----:B------:R-:W-:Y:S01]  /*2af0*/  VIADD R0, R0, 0x90 ;  /* 0x0000009000007836 */ /* 0x000fe20000000000 */
[----:B------:R-:W-:Y:S01]  /*2b00*/  SEL R3, R3, RZ, P0 ;  /* 0x000000ff03037207 */ /* 0x000fe20000000000 */
[----:B------:R-:W-:-:S03]  /*2b10*/  VIADD R11, R11, 0x1 ;  /* 0x000000010b0b7836 */ /* 0x000fc60000000000 */
[----:B------:R-:W1:Y:S01]  /*2b20*/  LDS.128 R4, [R4+0x110] ;  /* 0x0001100004047984 */ /* 0x000e620000000c00 */
[----:B------:R-:W-:Y:S02]  /*2b30*/  PRMT R0, RZ, 0x654, R0 ;  /* 0x00000654ff007816 */ /* 0x000fe40000000000 */
[C---:B------:R-:W-:Y:S01]  /*2b40*/  ISETP.NE.AND P1, PT, R11.reuse, 0x2, PT ;  /* 0x000000020b00780c */ /* 0x040fe20003f25270 */
[----:B------:R-:W-:Y:S01]  /*2b50*/  @!PT LDS RZ, [RZ] ;  /* 0x00000000fffff984 */ /* 0x000fe20000000800 */
[----:B------:R-:W-:Y:S01]  /*2b60*/  @!PT LDS RZ, [RZ] ;  /* 0x00000000fffff984 */ /* 0x000fe20000000800 */
[----:B------:R-:W-:Y:S01]  /*2b70*/  @!PT LDS RZ, [RZ] ;  /* 0x00000000fffff984 */ /* 0x000fe20000000800 */
[----:B------:R-:W-:Y:S01]  /*2b80*/  @!PT LDS RZ, [RZ] ;  /* 0x00000000fffff984 */ /* 0x000fe20000000800 */
[----:B------:R2:W-:Y:S06]  /*2b90*/  MEMBAR.ALL.CTA ;  /* 0x0000000000007992 */ /* 0x0005ec0000008000 */
[----:B--2---:R-:W2:Y:S01]  /*2ba0*/  FENCE.VIEW.ASYNC.S ;  /* 0x00000000000073c6 */ /* 0x004ea20000000000 */
[----:B------:R-:W-:Y:S01]  /*2bb0*/  SEL R11, R11, RZ, P1 ;  /* 0x000000ff0b0b7207 */ /* 0x000fe20000800000 */
[----:B--2---:R2:W-:Y:S01]  /*2bc0*/  SYNCS.ARRIVE.TRANS64.RED.A1T0 RZ, [R0+URZ], RZ ;  /* 0x000000ff00ff79a7 */ /* 0x0045e200081004ff */
[----:B-1----:R-:W-:-:S02]  /*2bd0*/  LOP3.LUT P3, RZ, R6, 0x1, RZ, 0xc0, !PT ;  /* 0x0000000106ff7812 */ /* 0x002fc4000786c0ff */
[----:B------:R-:W-:-:S04]  /*2be0*/  SEL R4, RZ, 0x1, P1 ;  /* 0x00000001ff047807 */ /* 0x000fc80000800000 */
[----:B------:R-:W-:Y:S02]  /*2bf0*/  LOP3.LUT R9, R9, R4, RZ, 0x3c, !PT ;  /* 0x0000000409097212 */ /* 0x000fe400078e3cff */
[----:B--2---:R-:W-:-:S04]  /*2c00*/  SEL R0, RZ, 0x1, P0 ;  /* 0x00000001ff007807 */ /* 0x004fc80000000000 */
[----:B------:R-:W-:Y:S01]  /*2c10*/  LOP3.LUT R8, R8, R0, RZ, 0x3c, !PT ;  /* 0x0000000008087212 */ /* 0x000fe200078e3cff */
[----:B------:R-:W-:Y:S06]  /*2c20*/  @P3 BRA `(.L_x_51) ;  /* 0xfffffffc002c3947 */ /* 0x000fec000383ffff */
[----:B------:R-:W-:Y:S01]  /*2c30*/  ULEA UR5, UR6, UR37, 0x3 ;  /* 0x0000002506057291 */ /* 0x000fe2000f8e18ff */
[----:B------:R-:W-:-:S08]  /*2c40*/  SHF.L.U32 R2, R12, 0x1f, RZ ;  /* 0x0000001f0c027819 */ /* 0x000fd000000006ff */
[----:B------:R-:W1:Y:S02]  /*2c50*/  SYNCS.PHASECHK.TRANS64 P0, [UR5+0x90], R2 ;  /* 0x00009002ff0075a7 */ /* 0x000e640008001005 */
[----:B-1----:R-:W-:Y:S05]  /*2c60*/  @P0 BRA `(.L_x_52) ;  /* 0x0000000000080947 */ /* 0x002fea0003800000 */
[----:B------:R-:W1:Y:S02]  /*2c70*/  SYNCS.PHASECHK.TRANS64.TRYWAIT P0, [UR5+0x90], R2 ;  /* 0x00009002ff0075a7 */ /* 0x000e640008001105 */
[----:B-1----:R-:W-:Y:S05]  /*2c80*/  @!P0 BRA `(.L_x_53) ;  /* 0x0000004c00bc8947 */ /* 0x002fea0003800000 */
.L_x_52:
[----:B------:R-:W-:-:S04]  /*2c90*/  UIADD3 UR4, UPT, UPT, UR6, 0x1, URZ ;  /* 0x0000000106047890 */ /* 0x000fc8000fffe0ff */
[----:B------:R-:W-:-:S04]  /*2ca0*/  UISETP.NE.AND UP0, UPT, UR4, 0x2, UPT ;  /* 0x000000020400788c */ /* 0x000fc8000bf05270 */
[----:B------:R-:W-:Y:S02]  /*2cb0*/  USEL UR7, URZ, 0x1, UP0 ;  /* 0x00000001ff077887 */ /* 0x000fe40008000000 */
[----:B------:R-:W-:-:S04]  /*2cc0*/  USEL UR4, UR4, URZ, UP0 ;  /* 0x000000ff04047287 */ /* 0x000fc80008000000 */
[----:B------:R-:W-:Y:S01]  /*2cd0*/  ULEA UR4, UR4, UR37, 0x3 ;  /* 0x0000002504047291 */ /* 0x000fe2000f8e18ff */
[----:B-1----:R-:W-:-:S04]  /*2ce0*/  LOP3.LUT R2, R12, UR7, RZ, 0x3c, !PT ;  /* 0x000000070c027c12 */ /* 0x002fc8000f8e3cff */
[----:B------:R-:W-:-:S04]  /*2cf0*/  SHF.L.U32 R0, R2, 0x1f, RZ ;  /* 0x0000001f02007819 */ /* 0x000fc800000006ff */
[----:B------:R-:W1:Y:S02]  /*2d00*/  SYNCS.PHASECHK.TRANS64 P0, [UR4+0x90], R0 ;  /* 0x00009000ff0075a7 */ /* 0x000e640008001004 */
[----:B-1----:R-:W-:Y:S05]  /*2d10*/  @P0 EXIT ;  /* 0x000000000000094d */ /* 0x002fea0003800000 */
[----:B------:R-:W-:Y:S02]  /*2d20*/  SHF.L.U32 R2, R2, 0x1f, RZ ;  /* 0x0000001f02027819 */ /* 0x000fe400000006ff */
[----:B------:R-:W-:-:S07]  /*2d30*/  MOV R0, UR4 ;  /* 0x0000000400007c02 */ /* 0x000fce0008000f00 */
.L_x_54:
[----:B-1----:R1:W2:Y:S02]  /*2d40*/  SYNCS.PHASECHK.TRANS64.TRYWAIT P0, [R0+URZ+0x90], R2 ;  /* 0x00009002000075a7 */ /* 0x0022a400080011ff */
[----:B--2---:R-:W-:Y:S05]  /*2d50*/  @!P0 NANOSLEEP.SYNCS 0x989680 ;  /* 0x009896800000895d */ /* 0x004fea0003900000 */
[----:B------:R-:W2:Y:S02]  /*2d60*/  @!P0 SYNCS.PHASECHK.TRANS64 P0, [R0+URZ+0x90], R2 ;  /* 0x00009002000085a7 */ /* 0x000ea400080010ff */
[----:B--2---:R-:W-:Y:S05]  /*2d70*/  @P0 EXIT ;  /* 0x000000000000094d */ /* 0x004fea0003800000 */
[----:B------:R-:W-:Y:S05]  /*2d80*/  BRA `(.L_x_54) ;  /* 0xfffffffc00ec7947 */ /* 0x000fea000383ffff */
.L_x_47:
[----:B------:R-:W-:Y:S05]  /*2d90*/  BRA.U UP4, `(.L_x_55) ;  /* 0x0000001104d87547 */ /* 0x000fea000b800000 */
[----:B------:R-:W-:Y:S01]  /*2da0*/  UMOV UR6, 0x40 ;  /* 0x0000004000067882 */ /* 0x000fe20000000000 */
[----:B------:R-:W-:Y:S01]  /*2db0*/  NOP ;  /* 0x0000000000007918 */ /* 0x000fe20000000000 */
[----:B------:R-:W-:Y:S01]  /*2dc0*/  ULEA UR6, UR37, UR6, 0x18 ;  /* 0x0000000625067291 */ /* 0x000fe2000f8ec0ff */
[----:B------:R-:W-:Y:S02]  /*2dd0*/  UMOV UR7, 0x400 ;  /* 0x0000040000077882 */ /* 0x000fe40000000000 */
[----:B------:R-:W-:-:S06]  /*2de0*/  ULEA UR37, UR37, UR7, 0x18 ;  /* 0x0000000725257291 */ /* 0x000fcc000f8ec0ff */
[----:B------:R-:W1:Y:S02]  /*2df0*/  LDS.U8 R2, [UR6+0x1c] ;  /* 0x00001c06ff027984 */ /* 0x000e640008000000 */
[----:B-1----:R-:W-:-:S13]  /*2e00*/  ISETP.NE.AND P0, PT, R2, RZ, PT ;  /* 0x000000ff0200720c */ /* 0x002fda0003f05270 */
[----:B------:R-:W-:Y:S05]  /*2e10*/  @P0 BRA `(.L_x_56) ;  /* 0x0000000400080947 */ /* 0x000fea0003800000 */
[----:B------:R-:W-:Y:S02]  /*2e20*/  UISETP.NE.U32.AND UP0, UPT, UR5, 0x1, UPT ;  /* 0x000000010500788c */ /* 0x000fe4000bf05070 */
[----:B------:R-:W-:-:S07]  /*2e30*/  UIADD3 UR8, UPT, UPT, UR6, 0x8, URZ ;  /* 0x0000000806087890 */ /* 0x000fce000fffe0ff */
[----:B------:R-:W-:Y:S05]  /*2e40*/  BRA.U !UP0, `(.L_x_57) ;  /* 0x00000001089c7547 */ /* 0x000fea000b800000 */
[----:B------:R-:W-:Y:S01]  /*2e50*/  ELECT P0, URZ, PT ;  /* 0x0000000000ff782f */ /* 0x000fe20003800000 */
[----:B------:R-:W-:-:S12]  /*2e60*/  BSSY B0, `(.L_x_57) ;  /* 0x0000025000007945 */ /* 0x000fd80003800000 */
[----:B------:R-:W-:Y:S05]  /*2e70*/  @!P0 BRA `(.L_x_58) ;  /* 0x00000000008c8947 */ /* 0x000fea0003800000 */
[----:B------:R-:W-:-:S05]  /*2e80*/  UMOV UR7, 0x10 ;  /* 0x0000001000077882 */ /* 0x000fca0000000000 */
[----:B------:R-:W-:Y:S04]  /*2e90*/  DEPBAR.LE SB1, 0x36 ;  /* 0x00009d800000791a */ /* 0x000fe80000000000 */
[----:B------:R-:W1:Y:S02]  /*2ea0*/  UTCATOMSWS.2CTA.FIND_AND_SET.ALIGN UP1, UR7, UR7 ;  /* 0x00000007000775e3 */ /* 0x000e640008220800 */
[----:B-1----:R-:W-:Y:S01]  /*2eb0*/  MOV R10, UR7 ;  /* 0x00000007000a7c02 */ /* 0x002fe20008000f00 */
[----:B------:R-:W-:Y:S06]  /*2ec0*/  BRA.U UP1, `(.L_x_59) ;  /* 0x0000000101187547 */ /* 0x000fec000b800000 */
.L_x_60:
[----:B------:R-:W-:Y:S05]  /*2ed0*/  NANOSLEEP 0x64 ;  /* 0x000000640000795d */ /* 0x000fea0003800000 */
[----:B------:R-:W-:-:S05]  /*2ee0*/  UMOV UR7, 0x10 ;  /* 0x0000001000077882 */ /* 0x000fca0000000000 */
[----:B------:R-:W-:Y:S04]  /*2ef0*/  DEPBAR.LE SB1, 0x36 ;  /* 0x00009d800000791a */ /* 0x000fe80000000000 */
[----:B------:R-:W1:Y:S02]  /*2f00*/  UTCATOMSWS.2CTA.FIND_AND_SET.ALIGN UP1, UR7, UR7 ;  /* 0x00000007000775e3 */ /* 0x000e640008220800 */
[----:B-1----:R-:W-:Y:S01]  /*2f10*/  MOV R10, UR7 ;  /* 0x00000007000a7c02 */ /* 0x002fe20008000f00 */
[----:B------:R-:W-:Y:S05]  /*2f20*/  BRA.U !UP1, `(.L_x_60) ;  /* 0xfffffffd09e87547 */ /* 0x000fea000b83ffff */
.L_x_59:
[----:B------:R-:W1:Y:S01]  /*2f30*/  LDS R5, [UR6+0x10] ;  /* 0x00001006ff057984 */ /* 0x000e620008000800 */
[----:B------:R-:W-:Y:S01]  /*2f40*/  IMAD.U32 R3, RZ, RZ, UR37 ;  /* 0x00000025ff037e24 */ /* 0x000fe2000f8e00ff */
[----:B------:R-:W-:-:S03]  /*2f50*/  MOV R2, UR4 ;  /* 0x0000000400027c02 */ /* 0x000fc60008000f00 */
[----:B------:R-:W-:Y:S01]  /*2f60*/  VIADD R3, R3, 0x130 ;  /* 0x0000013003037836 */ /* 0x000fe20000000000 */
[----:B-1----:R-:W-:-:S04]  /*2f70*/  SHF.L.U32 R5, R5, 0x1f, RZ ;  /* 0x0000001f05057819 */ /* 0x002fc800000006ff */
[----:B------:R-:W1:Y:S02]  /*2f80*/  SYNCS.PHASECHK.TRANS64.TRYWAIT P0, [UR6+0x8], R5 ;  /* 0x00000805ff0075a7 */ /* 0x000e640008001106 */
[----:B-1----:R-:W-:Y:S05]  /*2f90*/  @P0 BRA `(.L_x_61) ;  /* 0x0000000000080947 */ /* 0x002fea0003800000 */
[----:B------:R-:W1:Y:S02]  /*2fa0*/  SYNCS.PHASECHK.TRANS64.TRYWAIT P0, [UR6+0x8], R5 ;  /* 0x00000805ff0075a7 */ /* 0x000e640008001106 */
[----:B-1----:R-:W-:Y:S05]  /*2fb0*/  @!P0 BRA `(.L_x_62) ;  /* 0x0000004c00088947 */ /* 0x002fea0003800000 */
.L_x_61:
[----:B-1----:R-:W-:Y:S01]  /*2fc0*/  HFMA2 R4, -RZ, RZ, 0, 5.9604644775390625e-08 ;  /* 0x00000001ff047431 */ /* 0x002fe200000001ff */
[----:B------:R-:W-:Y:S01]  /*2fd0*/  UPRMT UR7, UR4, 0x654, UR8 ;  /* 0x0000065404077896 */ /* 0x000fe20008000008 */
[----:B------:R-:W-:Y:S01]  /*2fe0*/  IMAD.MOV.U32 R7, RZ, RZ, 0xffff ;  /* 0x0000ffffff077424 */ /* 0x000fe200078e00ff */
[----:B------:R-:W-:Y:S01]  /*2ff0*/  PRMT R2, R2, 0x654, R3 ;  /* 0x0000065402027816 */ /* 0x000fe20000000003 */
[----:B------:R-:W-:Y:S02]  /*3000*/  IMAD.MOV.U32 R5, RZ, RZ, 0x4 ;  /* 0x00000004ff057424 */ /* 0x000fe400078e00ff */
[----:B------:R-:W-:Y:S01]  /*3010*/  IMAD.SHL.U32 R9, R10, 0x20, RZ ;  /* 0x000000200a097824 */ /* 0x000fe200078e00ff */
[----:B------:R-:W-:Y:S02]  /*3020*/  MOV R3, UR7 ;  /* 0x0000000700037c02 */ /* 0x000fe40008000f00 */
[-C--:B------:R-:W-:Y:S01]  /*3030*/  SHF.L.U32 R7, R7, R10.reuse, RZ ;  /* 0x0000000a07077219 */ /* 0x080fe200000006ff */
[----:B------:R1:W-:Y:S01]  /*3040*/  SYNCS.ARRIVE.TRANS64.RED RZ, [UR7], R5 ;  /* 0x00000005ffff79a7 */ /* 0x0003e20008000407 */
[----:B------:R-:W-:Y:S01]  /*3050*/  SHF.L.U32 R6, R4, R10, RZ ;  /* 0x0000000a04067219 */ /* 0x000fe200000006ff */
[----:B------:R1:W-:Y:S04]  /*3060*/  STS [UR37+0x130], R9 ;  /* 0x00013009ff007988 */ /* 0x0003e80008000825 */
[----:B------:R1:W-:Y:S04]  /*3070*/  STAS [R2.64], R10 ;  /* 0x0000000a02007dbd */ /* 0x0003e8000c0008ff */
[----:B------:R1:W-:Y:S04]  /*3080*/  ATOMS.OR RZ, [UR6+0x14], R7 ;  /* 0x00001407ffff798c */ /* 0x0003e8000b000006 */
[----:B------:R1:W-:Y:S04]  /*3090*/  ATOMS.OR RZ, [UR6+0x18], R6 ;  /* 0x00001806ffff798c */ /* 0x0003e8000b000006 */
[----:B------:R1:W-:Y:S02]  /*30a0*/  ATOMS.XOR RZ, [UR6+0x10], R4 ;  /* 0x00001004ffff798c */ /* 0x0003e4000b800006 */
.L_x_58:
[----:B------:R-:W-:Y:S05]  /*30b0*/  BSYNC B0 ;  /* 0x0000000000007941 */ /* 0x000fea0003800000 */
.L_x_57:
[----:B------:R-:W-:Y:S05]  /*30c0*/  BRA.U UP0, `(.L_x_63) ;  /* 0x00000001006c7547 */ /* 0x000fea000b800000 */
[----:B------:R-:W-:-:S03]  /*30d0*/  UMOV UR7, 0xffffffff ;  /* 0xffffffff00077882 */ /* 0x000fc60000000000 */
[----:B------:R-:W-:Y:S05]  /*30e0*/  BRA.DIV UR7, `(.L_x_64) ;  /* 0x0000004a07d47947 */ /* 0x000fea000b800000 */
[----:B------:R-:W-:-:S13]  /*30f0*/  ELECT P6, URZ, PT ;  /* 0x0000000000ff782f */ /* 0x000fda00038c0000 */
.L_x_150:
[----:B------:R-:W-:Y:S05]  /*3100*/  @!P6 BRA `(.L_x_63) ;  /* 0x00000000005ce947 */ /* 0x000fea0003800000 */
[----:B-1----:R-:W1:Y:S02]  /*3110*/  LDS R3, [UR6+0x10] ;  /* 0x00001006ff037984 */ /* 0x002e640008000800 */
[----:B-1----:R-:W-:-:S04]  /*3120*/  SHF.L.U32 R3, R3, 0x1f, RZ ;  /* 0x0000001f03037819 */ /* 0x002fc800000006ff */
[----:B------:R-:W1:Y:S02]  /*3130*/  SYNCS.PHASECHK.TRANS64.TRYWAIT P0, [UR6+0x8], R3 ;  /* 0x00000803ff0075a7 */ /* 0x000e640008001106 */
[----:B-1----:R-:W-:Y:S05]  /*3140*/  @P0 BRA `(.L_x_65) ;  /* 0x0000000000080947 */ /* 0x002fea0003800000 */
[----:B------:R-:W1:Y:S02]  /*3150*/  SYNCS.PHASECHK.TRANS64.TRYWAIT P0, [UR6+0x8], R3 ;  /* 0x00000803ff0075a7 */ /* 0x000e640008001106 */
[----:B-1----:R-:W-:Y:S05]  /*3160*/  @!P0 BRA `(.L_x_66) ;  /* 0x0000004800d48947 */ /* 0x002fea0003800000 */
.L_x_65:
[----:B------:R-:W2:Y:S01]  /*3170*/  LDS R5, [UR37+0x130] ;  /* 0x00013025ff057984 */ /* 0x000ea20008000800 */
[----:B-1----:R-:W-:Y:S02]  /*3180*/  HFMA2 R2, -RZ, RZ, 0, 5.9604644775390625e-08 ;  /* 0x00000001ff027431 */ /* 0x002fe400000001ff */
[----:B------:R-:W-:Y:S01]  /*3190*/  IMAD.MOV.U32 R3, RZ, RZ, 0xffff ;  /* 0x0000ffffff037424 */ /* 0x000fe200078e00ff */
[----:B------:R-:W-:Y:S01]  /*31a0*/  UPRMT UR7, UR4, 0x654, UR8 ;  /* 0x0000065404077896 */ /* 0x000fe20008000008 */
[----:B--2---:R-:W-:-:S03]  /*31b0*/  IMAD.SHL.U32 R4, R5, 0x20, RZ ;  /* 0x0000002005047824 */ /* 0x004fc600078e00ff */
[-C--:B------:R-:W-:Y:S02]  /*31c0*/  SHF.L.U32 R3, R3, R5.reuse, RZ ;  /* 0x0000000503037219 */ /* 0x080fe400000006ff */
[----:B------:R-:W-:Y:S01]  /*31d0*/  SHF.L.U32 R5, R2, R5, RZ ;  /* 0x0000000502057219 */ /* 0x000fe200000006ff */
[----:B------:R2:W-:Y:S04]  /*31e0*/  STS [UR37+0x130], R4 ;  /* 0x00013004ff007988 */ /* 0x0005e80008000825 */
[----:B------:R2:W-:Y:S04]  /*31f0*/  ATOMS.OR RZ, [UR6+0x14], R3 ;  /* 0x00001403ffff798c */ /* 0x0005e8000b000006 */
[----:B------:R2:W-:Y:S01]  /*3200*/  ATOMS.OR RZ, [UR6+0x18], R5 ;  /* 0x00001805ffff798c */ /* 0x0005e2000b000006 */
[----:B------:R-:W-:Y:S03]  /*3210*/  SYNCS.ARRIVE.TRANS64.RED.A1T0 RZ, [UR7], RZ ;  /* 0x000000ffffff79a7 */ /* 0x000fe60008100407 */
[----:B------:R2:W-:Y:S01]  /*3220*/  ATOMS.XOR RZ, [UR6+0x10], R2 ;  /* 0x00001002ffff798c */ /* 0x0005e2000b800006 */
[----:B------:R-:W-:Y:S05]  /*3230*/  BRA `(.L_x_63) ;  /* 0x0000000000107947 */ /* 0x000fea0003800000 */
.L_x_56:
[----:B------:R-:W-:-:S05]  /*3240*/  MOV R2, 0xffffffff ;  /* 0xffffffff00027802 */ /* 0x000fca0000000f00 */
[----:B------:R1:W-:Y:S02]  /*3250*/  STS [UR37+0x130], R2 ;  /* 0x00013002ff007988 */ /* 0x0003e40008000825 */
[----:B-1----:R-:W-:Y:S02]  /*3260*/  MOV R2, 0x3280 ;  /* 0x0000328000027802 */ /* 0x002fe40000000f00 */
[----:B-----5:R-:W-:Y:S05]  /*3270*/  CALL.REL.NOINC `($__internal_1_$__cuda_sm10x_tcgen05_guardrail_trap_phase_invalid_during_alloc) ;  /* 0x0000005000347944 */ /* 0x020fea0003c00000 */
.L_x_63:
[----:B------:R-:W-:Y:S05]  /*3280*/  WARPSYNC.ALL ;  /* 0x0000000000007948 */ /* 0x000fea0003800000 */
[----:B------:R-:W3:Y:S01]  /*3290*/  S2UR UR7, SR_CgaCtaId ;  /* 0x00000000000779c3 */ /* 0x000ee20000008800 */
[----:B------:R-:W-:Y:S01]  /*32a0*/  UMOV UR6, 0x400 ;  /* 0x0000040000067882 */ /* 0x000fe20000000000 */
[----:B------:R-:W-:-:S06]  /*32b0*/  NOP ;  /* 0x0000000000007918 */ /* 0x000fcc0000000000 */
[----:B------:R-:W-:Y:S06]  /*32c0*/  BAR.ARV 0x6, 0xa0 ;  /* 0x0182800000007b1d */ /* 0x000fec0000002000 */
[----:B------:R-:W4:Y:S01]  /*32d0*/  LDCU UR8, c[0x0][0x38c] ;  /* 0x00007180ff0877ac */ /* 0x000f220008000800 */
[----:B------:R-:W-:Y:S01]  /*32e0*/  LOP3.LUT R0, R0, 0xffff, RZ, 0xc0, !PT ;  /* 0x0000ffff00007812 */ /* 0x000fe200078ec0ff */
[----:B-1----:R-:W-:Y:S01]  /*32f0*/  IMAD.MOV.U32 R9, RZ, RZ, 0x1 ;  /* 0x00000001ff097424 */ /* 0x002fe200078e00ff */
[----:B------:R-:W-:Y:S01]  /*3300*/  LOP3.LUT R8, R8, 0xffff, RZ, 0xc0, !PT ;  /* 0x0000ffff08087812 */ /* 0x000fe200078ec0ff */
[----:B------:R-:W-:Y:S01]  /*3310*/  UMOV UR19, URZ ;  /* 0x000000ff00137c82 */ /* 0x000fe20008000000 */
[----:B------:R-:W-:Y:S01]  /*3320*/  R2UR UR11, R0 ;  /* 0x00000000000b72ca */ /* 0x000fe200000e0000 */
[----:B------:R-:W-:Y:S01]  /*3330*/  UMOV UR18, URZ ;  /* 0x000000ff00127c82 */ /* 0x000fe20008000000 */
[----:B------:R-:W-:Y:S01]  /*3340*/  R2UR UR12, R8 ;  /* 0x00000000080c72ca */ /* 0x000fe200000e0000 */
[----:B------:R-:W-:Y:S01]  /*3350*/  IMAD.MOV.U32 R8, RZ, RZ, RZ ;  /* 0x000000ffff087224 */ /* 0x000fe200078e00ff */
[----:B------:R-:W-:Y:S01]  /*3360*/  UMOV UR17, URZ ;  /* 0x000000ff00117c82 */ /* 0x000fe20008000000 */
[----:B---3--:R-:W-:-:S02]  /*3370*/  ULEA UR7, UR7, UR6, 0x18 ;  /* 0x0000000607077291 */ /* 0x008fc4000f8ec0ff */
[----:B------:R-:W-:Y:S02]  /*3380*/  UISETP.NE.AND UP2, UPT, UR5, URZ, UPT ;  /* 0x000000ff0500728c */ /* 0x000fe4000bf45270 */
[----:B------:R-:W-:Y:S02]  /*3390*/  UIADD3 UR13, UPT, UPT, UR7, 0x6400, URZ ;  /* 0x00006400070d7890 */ /* 0x000fe4000fffe0ff */
[----:B------:R-:W-:Y:S02]  /*33a0*/  UIADD3 UR14, UPT, UPT, UR7, 0xe400, URZ ;  /* 0x0000e400070e7890 */ /* 0x000fe4000fffe0ff */
[----:B----4-:R-:W-:Y:S01]  /*33b0*/  UIADD3 UR8, UPT, UPT, UR8, 0x1f, URZ ;  /* 0x0000001f08087890 */ /* 0x010fe2000fffe0ff */
[----:B--2---:R-:W1:Y:S01]  /*33c0*/  LDS R2, [UR7+0x130] ;  /* 0x00013007ff027984 */ /* 0x004e620008000800 */
[----:B------:R-:W-:Y:S02]  /*33d0*/  USHF.R.U32.HI UR13, URZ, 0x4, UR13 ;  /* 0x00000004ff0d7899 */ /* 0x000fe4000801160d */
[----:B------:R-:W-:-:S02]  /*33e0*/  USHF.R.S32.HI UR6, URZ, 0x1f, UR8 ;  /* 0x0000001fff067899 */ /* 0x000fc40008011408 */
[----:B------:R-:W-:Y:S02]  /*33f0*/  USHF.R.U32.HI UR14, URZ, 0x4, UR14 ;  /* 0x00000004ff0e7899 */ /* 0x000fe4000801160e */
[----:B------:R-:W-:Y:S02]  /*3400*/  ULEA.HI UR6, UR6, UR8, URZ, 0x5 ;  /* 0x0000000806067291 */ /* 0x000fe4000f8f28ff */
[----:B------:R-:W-:Y:S02]  /*3410*/  ULOP3.LUT UR13, UR13, 0x3fff, URZ, 0xc0, !UPT ;  /* 0x00003fff0d0d7892 */ /* 0x000fe4000f8ec0ff */
[----:B------:R-:W-:Y:S02]  /*3420*/  USHF.R.S32.HI UR6, URZ, 0x5, UR6 ;  /* 0x00000005ff067899 */ /* 0x000fe40008011406 */
[----:B------:R-:W-:Y:S02]  /*3430*/  ULOP3.LUT UR14, UR14, 0x3fff, URZ, 0xc0, !UPT ;  /* 0x00003fff0e0e7892 */ /* 0x000fe4000f8ec0ff */
[----:B------:R-:W-:Y:S01]  /*3440*/  UISETP.LT.AND UP0, UPT, UR6, 0x1, UPT ;  /* 0x000000010600788c */ /* 0x000fe2000bf01270 */
[----:B------:R-:W-:Y:S01]  /*3450*/  UMOV UR28, 0x0 ;  /* 0x00000000001c7882 */ /* 0x000fe20000000000 */
[----:B------:R-:W-:Y:S01]  /*3460*/  UMOV UR29, 0x8100910 ;  /* 0x08100910001d7882 */ /* 0x000fe20000000000 */
[----:B------:R-:W-:-:S02]  /*3470*/  ULOP3.LUT UR13, UR13, 0x10000, URZ, 0xfc, !UPT ;  /* 0x000100000d0d7892 */ /* 0x000fc4000f8efcff */
[----:B------:R-:W-:Y:S02]  /*3480*/  ULOP3.LUT UR14, UR14, 0x10000, URZ, 0xfc, !UPT ;  /* 0x000100000e0e7892 */ /* 0x000fe4000f8efcff */
[----:B------:R-:W-:Y:S01]  /*3490*/  USEL UR20, UR6, 0x1, !UP0 ;  /* 0x0000000106147887 */ /* 0x000fe2000c000000 */
[----:B------:R-:W-:Y:S01]  /*34a0*/  UMOV UR26, 0x0 ;  /* 0x00000000001a7882 */ /* 0x000fe20000000000 */
[----:B------:R-:W-:Y:S01]  /*34b0*/  UMOV UR27, 0x8100910 ;  /* 0x08100910001b7882 */ /* 0x000fe20000000000 */
[----:B------:R-:W-:Y:S01]  /*34c0*/  UMOV UR24, 0x0 ;  /* 0x0000000000187882 */ /* 0x000fe20000000000 */
[----:B------:R-:W-:Y:S01]  /*34d0*/  UMOV UR25, 0x8100910 ;  /* 0x0810091000197882 */ /* 0x000fe20000000000 */
[----:B------:R-:W-:Y:S01]  /*34e0*/  UMOV UR22, 0x0 ;  /* 0x0000000000167882 */ /* 0x000fe20000000000 */
[----:B------:R-:W-:Y:S01]  /*34f0*/  UMOV UR23, 0x8100910 ;  /* 0x0810091000177882 */ /* 0x000fe20000000000 */
[----:B-1----:R-:W-:Y:S02]  /*3500*/  R2UR UR21, R2 ;  /* 0x00000000021572ca */ /* 0x002fe400000e0000 */
[----:B------:R-:W-:-:S13]  /*3510*/  CS2R R2, SRZ ;  /* 0x0000000000027805 */ /* 0x000fda000001ff00 */
.L_x_74:
[C---:B------:R-:W-:Y:S02]  /*3520*/  LEA R0, R8.reuse, UR7, 0x3 ;  /* 0x0000000708007c11 */ /* 0x040fe4000f8e18ff */
[----:B------:R-:W-:Y:S02]  /*3530*/  SHF.L.U32 R4, R3, 0x1f, RZ ;  /* 0x0000001f03047819 */ /* 0x000fe400000006ff */
[----:B------:R-:W-:Y:S02]  /*3540*/  LEA R5, R8, UR7, 0x4 ;  /* 0x0000000708057c11 */ /* 0x000fe4000f8e20ff */
[----:B------:R-:W1:Y:S02]  /*3550*/  SYNCS.PHASECHK.TRANS64.TRYWAIT P0, [R0+URZ+0x80], R4 ;  /* 0x00008004000075a7 */ /* 0x000e6400080011ff */
[----:B-1-34-:R-:W-:Y:S05]  /*3560*/  @!P0 BRA `(.L_x_67) ;  /* 0x0000004400ec8947 */ /* 0x01afea0003800000 */
.L_x_151:
[----:B-1----:R-:W1:Y:S01]  /*3570*/  LDS.128 R4, [R5+0x110] ;  /* 0x0001100005047984 */ /* 0x002e620000000c00 */
[----:B------:R-:W-:Y:S02]  /*3580*/  VIADD R0, R0, 0x90 ;  /* 0x0000009000007836 */ /* 0x000fe40000000000 */
[----:B------:R-:W-:Y:S01]  /*3590*/  VIADD R8, R8, 0x1 ;  /* 0x0000000108087836 */ /* 0x000fe20000000000 */
[----:B------:R-:W-:Y:S01]  /*35a0*/  @!PT LDS RZ, [RZ] ;  /* 0x00000000fffff984 */ /* 0x000fe20000000800 */
[----:B------:R-:W-:Y:S01]  /*35b0*/  @!PT LDS RZ, [RZ] ;  /* 0x00000000fffff984 */ /* 0x000fe20000000800 */
[----:B------:R-:W-:Y:S01]  /*35c0*/  @!PT LDS RZ, [RZ] ;  /* 0x00000000fffff984 */ /* 0x000fe20000000800 */
[----:B------:R-:W-:Y:S01]  /*35d0*/  @!PT LDS RZ, [RZ] ;  /* 0x00000000fffff984 */ /* 0x000fe20000000800 */
[----:B------:R2:W-:Y:S06]  /*35e0*/  MEMBAR.ALL.CTA ;  /* 0x0000000000007992 */ /* 0x0005ec0000008000 */
[----:B--2---:R-:W2:Y:S01]  /*35f0*/  FENCE.VIEW.ASYNC.S ;  /* 0x00000000000073c6 */ /* 0x004ea20000000000 */
[----:B------:R-:W-:-:S04]  /*3600*/  PRMT R0, RZ, 0x654, R0 ;  /* 0x00000654ff007816 */ /* 0x000fc80000000000 */
[----:B--2---:R2:W-:Y:S01]  /*3610*/  SYNCS.ARRIVE.TRANS64.RED.A1T0 RZ, [R0+URZ], RZ ;  /* 0x000000ff00ff79a7 */ /* 0x0045e200081004ff */
[----:B-1----:R-:W-:Y:S01]  /*3620*/  LOP3.LUT P1, RZ, R6, 0x1, RZ, 0xc0, !PT ;  /* 0x0000000106ff7812 */ /* 0x002fe2000782c0ff */
[----:B--2---:R-:W-:-:S12]  /*3630*/  BRA.U UP2, `(.L_x_68) ;  /* 0x0000000502087547 */ /* 0x004fd8000b800000 */
[----:B------:R-:W1:Y:S01]  /*3640*/  LDCU UR8, c[0x0][0x38c] ;  /* 0x00007180ff0877ac */ /* 0x000e620008000800 */
[----:B------:R-:W-:Y:S02]  /*3650*/  PLOP3.LUT P2, PT, PT, PT, PT, 0x80, 0x8 ;  /* 0x000000000008781c */ /* 0x000fe40003f4f070 */
[----:B------:R-:W-:Y:S01]  /*3660*/  SHF.L.U32 R4, R9, 0x1f, RZ ;  /* 0x0000001f09047819 */ /* 0x000fe200000006ff */
[----:B------:R-:W-:Y:S02]  /*3670*/  ULEA UR9, UR19, UR7, 0x3 ;  /* 0x0000000713097291 */ /* 0x000fe4000f8e18ff */
[----:B------:R-:W-:Y:S02]  /*3680*/  ULEA UR10, UR19, UR21, 0x5 ;  /* 0x00000015130a7291 */ /* 0x000fe4000f8e28ff */
[----:B-1----:R-:W-:-:S06]  /*3690*/  UISETP.GE.AND UP0, UPT, UR8, 0x1, UPT ;  /* 0x000000010800788c */ /* 0x002fcc000bf06270 */
[----:B------:R-:W-:-:S05]  /*36a0*/  PLOP3.LUT P0, PT, PT, PT, UP0, 0x80, 0x8 ;  /* 0x000000000008781c */ /* 0x000fca0003f0f008 */
[----:B------:R-:W-:-:S08]  /*36b0*/  @UP0 ULEA UR8, UR18, UR7, 0x3 ;  /* 0x0000000712080291 */ /* 0x000fd0000f8e18ff */
[----:B------:R-:W-:-:S04]  /*36c0*/  @P0 SHF.L.U32 R0, R2, 0x1f, RZ ;  /* 0x0000001f02000819 */ /* 0x000fc800000006ff */
[----:B------:R1:W2:Y:S01]  /*36d0*/  @P0 SYNCS.PHASECHK.TRANS64.TRYWAIT P2, [UR8], R0 ;  /* 0x00000000ff0005a7 */ /* 0x0002a20008041108 */
[----:B------:R-:W3:Y:S02]  /*36e0*/  SYNCS.PHASECHK.TRANS64.TRYWAIT P0, [UR9+0xc0], R4 ;  /* 0x0000c004ff0075a7 */ /* 0x000ee40008001109 */
[----:B-123--:R-:W-:Y:S05]  /*36f0*/  @!P0 BRA `(.L_x_69) ;  /* 0x00000044009c8947 */ /* 0x00efea0003800000 */
.L_x_153:
[----:B------:R-:W-:Y:S01]  /*3700*/  UMOV UR16, UR17 ;  /* 0x0000001100107c82 */ /* 0x000fe20008000000 */
[----:B------:R-:W-:Y:S05]  /*3710*/  BRA.U !UP0, `(.L_x_70) ;  /* 0x0000000108c07547 */ /* 0x000fea000b800000 */
[----:B------:R-:W-:Y:S02]  /*3720*/  UIADD3 UR16, UPT, UPT, UR20, UR17, URZ ;  /* 0x0000001114107290 */ /* 0x000fe4000fffe0ff */
[----:B------:R-:W-:Y:S01]  /*3730*/  UPLOP3.LUT UP3, UPT, UPT, UPT, UPT, 0x40, 0x4 ;  /* 0x000000000004789c */ /* 0x000fe20003f6e870 */
[----:B------:R-:W-:Y:S01]  /*3740*/  UMOV UR15, UR6 ;  /* 0x00000006000f7c82 */ /* 0x000fe20008000000 */
[----:B------:R-:W-:-:S09]  /*3750*/  UMOV UR46, UR18 ;  /* 0x00000012002e7c82 */ /* 0x000fd20008000000 */
.L_x_73:
[----:B--2---:R-:W-:Y:S01]  /*3760*/  ULEA UR8, UR46, UR7, 0x3 ;  /* 0x000000072e087291 */ /* 0x004fe2000f8e18ff */
[----:B---3--:R-:W-:Y:S11]  /*3770*/  @P2 BRA `(.L_x_71) ;  /* 0x00000000000c2947 */ /* 0x008ff60003800000 */
[----:B-1----:R-:W-:Y:S04]  /*3780*/  SHF.L.U32 R4, R2, 0x1f, RZ ;  /* 0x0000001f02047819 */ /* 0x002fe800000006ff */
[----:B------:R-:W1:Y:S02]  /*3790*/  SYNCS.PHASECHK.TRANS64.TRYWAIT P0, [UR8], R4 ;  /* 0x00000004ff0075a7 */ /* 0x000e640008001108 */
[----:B-1----:R-:W-:Y:S05]  /*37a0*/  @!P0 BRA `(.L_x_72) ;  /* 0x0000004400888947 */ /* 0x002fea0003800000 */
.L_x_71:
[----:B------:R-:W-:Y:S01]  /*37b0*/  UISETP.NE.AND UP0, UPT, UR15, 0x1, UPT ;  /* 0x000000010f00788c */ /* 0x000fe2000bf05270 */
[----:B------:R-:W-:Y:S01]  /*37c0*/  PLOP3.LUT P2, PT, PT, PT, PT, 0x80, 0x8 ;  /* 0x000000000008781c */ /* 0x000fe20003f4f070 */
[----:B------:R-:W-:Y:S02]  /*37d0*/  UIADD3 UR18, UPT, UPT, UR46, 0x1, URZ ;  /* 0x000000012e127890 */ /* 0x000fe4000fffe0ff */
[----:B------:R-:W-:Y:S02]  /*37e0*/  ULEA UR32, UR46, UR14, 0x8 ;  /* 0x0000000e2e207291 */ /* 0x000fe4000f8e40ff */
[----:B------:R-:W-:Y:S01]  /*37f0*/  UISETP.NE.AND UP1, UPT, UR18, 0x4, UPT ;  /* 0x000000041200788c */ /* 0x000fe2000bf25270 */
[----:B------:R-:W-:Y:S01]  /*3800*/  PLOP3.LUT P0, PT, PT, PT, UP0, 0x80, 0x8 ;  /* 0x000000000008781c */ /* 0x000fe20003f0f008 */
[----:B------:R-:W-:Y:S02]  /*3810*/  UIADD3 UR44, UPT, UPT, UR32, 0x2, URZ ;  /* 0x00000002202c7890 */ /* 0x000fe4000fffe0ff */
[----:B------:R-:W-:Y:S02]  /*3820*/  USEL UR31, URZ, 0x1, UP1 ;  /* 0x00000001ff1f7887 */ /* 0x000fe40008800000 */
[----:B------:R-:W-:Y:S02]  /*3830*/  USEL UR18, UR18, URZ, UP1 ;  /* 0x000000ff12127287 */ /* 0x000fe40008800000 */
[----:B------:R-:W-:Y:S02]  /*3840*/  UIADD3 UR40, UPT, UPT, UR32, 0x4, URZ ;  /* 0x0000000420287890 */ /* 0x000fe4000fffe0ff */
[----:B------:R-:W-:Y:S01]  /*3850*/  @UP0 ULEA UR30, UR18, UR7, 0x3 ;  /* 0x00000007121e0291 */ /* 0x000fe2000f8e18ff */
[----:B------:R-:W-:Y:S01]  /*3860*/  LOP3.LUT R2, R2, UR31, RZ, 0x3c, !PT ;  /* 0x0000001f02027c12 */ /* 0x000fe2000f8e3cff */
[----:B------:R-:W-:Y:S02]  /*3870*/  UIADD3 UR36, UPT, UPT, UR32, 0x6, URZ ;  /* 0x0000000620247890 */ /* 0x000fe4000fffe0ff */
[----:B------:R-:W-:Y:S01]  /*3880*/  UIADD3 UR8, UPT, UPT, UR8, 0x20, URZ ;  /* 0x0000002008087890 */ /* 0x000fe2000fffe0ff */
[----:B-1----:R-:W-:Y:S01]  /*3890*/  @P0 SHF.L.U32 R0, R2, 0x1f, RZ ;  /* 0x0000001f02000819 */ /* 0x002fe200000006ff */
[----:B------:R-:W-:Y:S02]  /*38a0*/  UIADD3 UR17, UPT, UPT, UR17, 0x1, URZ ;  /* 0x0000000111117890 */ /* 0x000fe4000fffe0ff */
[----:B------:R-:W-:Y:S01]  /*38b0*/  UIADD3 UR15, UPT, UPT, UR15, -0x1, URZ ;  /* 0xffffffff0f0f7890 */ /* 0x000fe2000fffe0ff */
[----:B------:R2:W3:Y:S01]  /*38c0*/  @P0 SYNCS.PHASECHK.TRANS64.TRYWAIT P2, [UR30], R0 ;  /* 0x00000000ff0005a7 */ /* 0x0004e2000804111e */
[----:B------:R-:W-:Y:S02]  /*38d0*/  ULEA UR30, UR46, UR13, 0x9 ;  /* 0x0000000d2e1e7291 */ /* 0x000fe4000f8e48ff */
[----:B------:R-:W-:Y:S02]  /*38e0*/  UISETP.NE.AND UP0, UPT, UR17, UR16, UPT ;  /* 0x000000101100728c */ /* 0x000fe4000bf05270 */
[----:B------:R-:W-:Y:S02]  /*38f0*/  UIADD3 UR42, UPT, UPT, UR30, 0x2, URZ ;  /* 0x000000021e2a7890 */ /* 0x000fe4000fffe0ff */
[----:B------:R-:W-:Y:S02]  /*3900*/  UIADD3 UR38, UPT, UPT, UR30, 0x4, URZ ;  /* 0x000000041e267890 */ /* 0x000fe4000fffe0ff */
[----:B------:R-:W-:Y:S01]  /*3910*/  UIADD3 UR34, UPT, UPT, UR30, 0x6, URZ ;  /* 0x000000061e227890 */ /* 0x000fe2000fffe0ff */
[----:B------:R-:W-:Y:S01]  /*3920*/  UMOV UR33, 0x40004040 ;  /* 0x4000404000217882 */ /* 0x000fe20000000000 */
[----:B------:R-:W-:Y:S01]  /*3930*/  UMOV UR31, 0x40004040 ;  /* 0x40004040001f7882 */ /* 0x000fe20000000000 */
[----:B------:R-:W-:Y:S01]  /*3940*/  UMOV UR45, 0x40004040 ;  /* 0x40004040002d7882 */ /* 0x000fe20000000000 */
[----:B------:R2:W-:Y:S01]  /*3950*/  UTCHMMA.2CTA gdesc[UR30], gdesc[UR32], tmem[UR10], tmem[UR28], idesc[UR29], UP3 ;  /* 0x00ff1c201e0075ea */ /* 0x0005e20009a0000a */
[----:B------:R-:W-:Y:S01]  /*3960*/  UPLOP3.LUT UP3, UPT, UPT, UPT, UPT, 0x80, 0x8 ;  /* 0x000000000008789c */ /* 0x000fe20003f6f070 */
[----:B------:R-:W-:Y:S01]  /*3970*/  UMOV UR43, 0x40004040 ;  /* 0x40004040002b7882 */ /* 0x000fe20000000000 */
[----:B------:R-:W-:Y:S01]  /*3980*/  UMOV UR41, 0x40004040 ;  /* 0x4000404000297882 */ /* 0x000fe20000000000 */
[----:B------:R2:W-:Y:S01]  /*3990*/  UTCHMMA.2CTA gdesc[UR42], gdesc[UR44], tmem[UR10], tmem[UR26], idesc[UR27], UPT ;  /* 0x00ff1a2c2a0075ea */ /* 0x0005e2000ba0000a */
[----:B------:R-:W-:Y:S01]  /*39a0*/  UMOV UR39, 0x40004040 ;  /* 0x4000404000277882 */ /* 0x000fe20000000000 */
[----:B------:R-:W-:Y:S01]  /*39b0*/  UMOV UR37, 0x40004040 ;  /* 0x4000404000257882 */ /* 0x000fe20000000000 */
[----:B------:R-:W-:Y:S01]  /*39c0*/  UMOV UR35, 0x40004040 ;  /* 0x4000404000237882 */ /* 0x000fe20000000000 */
[----:B------:R2:W-:Y:S01]  /*39d0*/  UTCHMMA.2CTA gdesc[UR38], gdesc[UR40], tmem[UR10], tmem[UR24], idesc[UR25], UPT ;  /* 0x00ff1828260075ea */ /* 0x0005e2000ba0000a */
[----:B------:R2:W-:Y:S01]  /*39e0*/  UTCHMMA.2CTA gdesc[UR34], gdesc[UR36], tmem[UR10], tmem[UR22], idesc[UR23], UPT ;  /* 0x00ff1624220075ea */ /* 0x0005e2000ba0000a */
[----:B------:R2:W-:Y:S01]  /*39f0*/  UTCBAR.2CTA.MULTICAST [UR8], URZ, UR12 ;  /* 0x000000ff080073e9 */ /* 0x0005e2000820080c */
[----:B------:R-:W-:Y:S01]  /*3a00*/  UMOV UR46, UR18 ;  /* 0x00000012002e7c82 */ /* 0x000fe20008000000 */
[----:B------:R-:W-:Y:S05]  /*3a10*/  BRA.U UP0, `(.L_x_73) ;  /* 0xfffffffd00507547 */ /* 0x000fea000b83ffff */
.L_x_70:
[----:B------:R-:W-:Y:S01]  /*3a20*/  UIADD3 UR9, UPT, UPT, UR9, 0xa0, URZ ;  /* 0x000000a009097890 */ /* 0x000fe2000fffe0ff */
[----:B------:R-:W-:-:S08]  /*3a30*/  UMOV UR17, UR16 ;  /* 0x0000001000117c82 */ /* 0x000fd00008000000 */
[----:B------:R4:W-:Y:S01]  /*3a40*/  UTCBAR.2CTA.MULTICAST [UR9], URZ, UR11 ;  /* 0x000000ff090073e9 */ /* 0x0009e2000820080b */
[----:B------:R-:W-:Y:S02]  /*3a50*/  NOP ;  /* 0x0000000000007918 */ /* 0x000fe40000000000 */
.L_x_68:
[----:B------:R-:W-:Y:S01]  /*3a60*/  UIADD3 UR19, UPT, UPT, UR19, 0x1, URZ ;  /* 0x0000000113137890 */ /* 0x000fe2000fffe0ff */
[----:B------:R-:W-:-:S03]  /*3a70*/  ISETP.NE.AND P0, PT, R8, 0x2, PT ;  /* 0x000000020800780c */ /* 0x000fc60003f05270 */
[----:B------:R-:W-:Y:S01]  /*3a80*/  UISETP.NE.AND UP0, UPT, UR19, 0x4, UPT ;  /* 0x000000041300788c */ /* 0x000fe2000bf05270 */
[----:B-12---:R-:W-:Y:S02]  /*3a90*/  SEL R0, RZ, 0x1, P0 ;  /* 0x00000001ff007807 */ /* 0x006fe40000000000 */
[----:B------:R-:W-:Y:S01]  /*3aa0*/  SEL R8, R8, RZ, P0 ;  /* 0x000000ff08087207 */ /* 0x000fe20000000000 */
[----:B------:R-:W-:Y:S01]  /*3ab0*/  USEL UR8, URZ, 0x1, UP0 ;  /* 0x00000001ff087887 */ /* 0x000fe20008000000 */
[----:B------:R-:W-:Y:S01]  /*3ac0*/  LOP3.LUT R3, R3, R0, RZ, 0x3c, !PT ;  /* 0x0000000003037212 */ /* 0x000fe200078e3cff */
[----:B------:R-:W-:-:S04]  /*3ad0*/  USEL UR19, UR19, URZ, UP0 ;  /* 0x000000ff13137287 */ /* 0x000fc80008000000 */
[----:B------:R-:W-:Y:S01]  /*3ae0*/  LOP3.LUT R9, R9, UR8, RZ, 0x3c, !PT ;  /* 0x0000000809097c12 */ /* 0x000fe2000f8e3cff */
[----:B------:R-:W-:Y:S07]  /*3af0*/  @P1 BRA `(.L_x_74) ;  /* 0xfffffff800881947 */ /* 0x000fee000383ffff */
[----:B------:R-:W1:Y:S01]  /*3b00*/  S2UR UR6, SR_CgaCtaId ;  /* 0x00000000000679c3 */ /* 0x000e620000008800 */
[----:B------:R-:W-:Y:S01]  /*3b10*/  ELECT P0, URZ, PT ;  /* 0x0000000000ff782f */ /* 0x000fe20003800000 */
[----:B------:R-:W-:Y:S01]  /*3b20*/  HFMA2 R0, -RZ, RZ, 0, 5.9604644775390625e-08 ;  /* 0x00000001ff007431 */ /* 0x000fe200000001ff */
[----:B------:R-:W-:-:S05]  /*3b30*/  UMOV UR8, 0x40 ;  /* 0x0000004000087882 */ /* 0x000fca0000000000 */
[----:B------:R-:W-:Y:S01]  /*3b40*/  UVIRTCOUNT.DEALLOC.SMPOOL 0x80 ;  /* 0x000000800000784c */ /* 0x000fe20000000000 */
[----:B------:R-:W-:Y:S02]  /*3b50*/  UISETP.NE.AND UP0, UPT, UR5, URZ, UPT ;  /* 0x000000ff0500728c */ /* 0x000fe4000bf05270 */
[----:B-1----:R-:W-:-:S09]  /*3b60*/  ULEA UR6, UR6, UR8, 0x18 ;  /* 0x0000000806067291 */ /* 0x002fd2000f8ec0ff */
[----:B------:R1:W-:Y:S01]  /*3b70*/  @P0 STS.U8 [UR6+0x1c], R0 ;  /* 0x00001c00ff000988 */ /* 0x0003e20008000006 */
[----:B------:R-:W-:Y:S05]  /*3b80*/  BRA.U UP0, `(.L_x_75) ;  /* 0x0000000100a07547 */ /* 0x000fea000b800000 */
[----:B------:R-:W-:Y:S01]  /*3b90*/  UIADD3 UR5, UPT, UPT, UR7, 0xc0, URZ ;  /* 0x000000c007057890 */ /* 0x000fe2000fffe0ff */
[----:B------:R-:W-:-:S03]  /*3ba0*/  SHF.L.U32 R2, R9, 0x1f, RZ ;  /* 0x0000001f09027819 */ /* 0x000fc600000006ff */
[----:B------:R-:W-:-:S09]  /*3bb0*/  ULEA UR8, UR19, UR5, 0x3 ;  /* 0x0000000513087291 */ /* 0x000fd2000f8e18ff */
[----:B------:R-:W2:Y:S02]  /*3bc0*/  SYNCS.PHASECHK.TRANS64.TRYWAIT P0, [UR8], R2 ;  /* 0x00000002ff0075a7 */ /* 0x000ea40008001108 */
[----:B--2---:R-:W-:Y:S05]  /*3bd0*/  @!P0 BRA `(.L_x_76) ;  /* 0x0000004000948947 */ /* 0x004fea0003800000 */
.L_x_156:
[----:B----4-:R-:W-:-:S04]  /*3be0*/  UIADD3 UR9, UPT, UPT, UR19, 0x1, URZ ;  /* 0x0000000113097890 */ /* 0x010fc8000fffe0ff */
        /* <DEDUP_REMOVED lines=8> */
.L_x_158:
        /* <DEDUP_REMOVED lines=9> */
.L_x_160:
[----:B------:R-:W-:-:S04]  /*3d00*/  UIADD3 UR9, UPT, UPT, UR9, 0x1, URZ ;  /* 0x0000000109097890 */ /* 0x000fc8000fffe0ff */
[----:B------:R-:W-:-:S04]  /*3d10*/  UISETP.NE.AND UP1, UPT, UR9, 0x4, UPT ;  /* 0x000000040900788c */ /* 0x000fc8000bf25270 */
[----:B------:R-:W-:Y:S02]  /*3d20*/  USEL UR8, URZ, 0x1, UP1 ;  /* 0x00000001ff087887 */ /* 0x000fe40008800000 */
[----:B------:R-:W-:-:S04]  /*3d30*/  USEL UR9, UR9, URZ, UP1 ;  /* 0x000000ff09097287 */ /* 0x000fc80008800000 */
[----:B------:R-:W-:Y:S01]  /*3d40*/  ULEA UR9, UR9, UR5, 0x3 ;  /* 0x0000000509097291 */ /* 0x000fe2000f8e18ff */
[----:B------:R-:W-:-:S04]  /*3d50*/  LOP3.LUT R2, R2, UR8, RZ, 0x3c, !PT ;  /* 0x0000000802027c12 */ /* 0x000fc8000f8e3cff */
[----:B------:R-:W-:Y:S01]  /*3d60*/  SHF.L.U32 R2, R2, 0x1f, RZ ;  /* 0x0000001f02027819 */ /* 0x000fe200000006ff */
[----:B-1----:R-:W-:-:S04]  /*3d70*/  IMAD.U32 R0, RZ, RZ, UR9 ;  /* 0x00000009ff007e24 */ /* 0x002fc8000f8e00ff */
[----:B------:R1:W2:Y:S03]  /*3d80*/  SYNCS.PHASECHK.TRANS64.TRYWAIT P0, [R0+URZ], R2 ;  /* 0x00000002000075a7 */ /* 0x0002a600080011ff */
[----:B--2---:R-:W-:Y:S05]  /*3d90*/  @!P0 NANOSLEEP.SYNCS 0x989680 ;  /* 0x009896800000895d */ /* 0x004fea0003900000 */
[----:B------:R-:W2:Y:S02]  /*3da0*/  @!P0 SYNCS.PHASECHK.TRANS64 P0, [R0+URZ], R2 ;  /* 0x00000002000085a7 */ /* 0x000ea400080010ff */
[----:B--2---:R-:W-:Y:S05]  /*3db0*/  @P0 BRA `(.L_x_79) ;  /* 0x0000000000200947 */ /* 0x004fea0003800000 */
.L_x_80:
[----:B--2---:R2:W4:Y:S02]  /*3dc0*/  SYNCS.PHASECHK.TRANS64.TRYWAIT P0, [R0+URZ], R2 ;  /* 0x00000002000075a7 */ /* 0x00452400080011ff */
[----:B----4-:R-:W-:Y:S05]  /*3dd0*/  @!P0 NANOSLEEP.SYNCS 0x989680 ;  /* 0x009896800000895d */ /* 0x010fea0003900000 */
[----:B------:R-:W4:Y:S02]  /*3de0*/  @!P0 SYNCS.PHASECHK.TRANS64 P0, [R0+URZ], R2 ;  /* 0x00000002000085a7 */ /* 0x000f2400080010ff */
[----:B----4-:R-:W-:Y:S05]  /*3df0*/  @!P0 BRA `(.L_x_80) ;  /* 0xfffffffc00f08947 */ /* 0x010fea000383ffff */
[----:B------:R-:W-:Y:S05]  /*3e00*/  BRA `(.L_x_79) ;  /* 0x00000000000c7947 */ /* 0x000fea0003800000 */
.L_x_75:
[----:B------:R-:W-:-:S04]  /*3e10*/  UIADD3 UR5, UPT, UPT, UR7, 0x100, URZ ;  /* 0x0000010007057890 */ /* 0x000fc8000fffe0ff */
[----:B------:R-:W-:-:S09]  /*3e20*/  UPRMT UR5, UR4, 0x654, UR5 ;  /* 0x0000065404057896 */ /* 0x000fd20008000005 */
[----:B------:R-:W-:Y:S03]  /*3e30*/  SYNCS.ARRIVE.TRANS64.RED.A1T0 RZ, [UR5], RZ ;  /* 0x000000ffffff79a7 */ /* 0x000fe60008100405 */
.L_x_79:
[----:B-12---:R-:W-:Y:S01]  /*3e40*/  SHF.L.U32 R2, RZ, 0x1f, RZ ;  /* 0x0000001fff027819 */ /* 0x006fe200000006ff */
[----:B------:R-:W-:Y:S01]  /*3e50*/  UIADD3 UR5, UPT, UPT, UR7, 0x100, URZ ;  /* 0x0000010007057890 */ /* 0x000fe2000fffe0ff */
[----:B------:R-:W-:Y:S02]  /*3e60*/  PLOP3.LUT P0, PT, PT, PT, UP0, 0x80, 0x8 ;  /* 0x000000000008781c */ /* 0x000fe40003f0f008 */
[----:B------:R-:W1:Y:S02]  /*3e70*/  SYNCS.PHASECHK.TRANS64.TRYWAIT P1, [UR7+0x100], R2 ;  /* 0x00010002ff0075a7 */ /* 0x000e640008021107 */
[----:B-1----:R-:W-:Y:S09]  /*3e80*/  @!P1 BRA `(.L_x_81) ;  /* 0x0000004000309947 */ /* 0x002ff20003800000 */
.L_x_162:
[----:B------:R-:W-:Y:S01]  /*3e90*/  @!UP0 UPRMT UR5, UR4, 0x654, UR5 ;  /* 0x0000065404058896 */ /* 0x000fe20008000005 */
[----:B------:R-:W-:Y:S02]  /*3ea0*/  UMOV UR8, 0xffff ;  /* 0x0000ffff00087882 */ /* 0x000fe40000000000 */
[----:B------:R-:W-:-:S06]  /*3eb0*/  UMOV UR4, 0x1 ;  /* 0x0000000100047882 */ /* 0x000fcc0000000000 */
[----:B------:R-:W-:Y:S01]  /*3ec0*/  @!P0 SYNCS.ARRIVE.TRANS64.RED.A1T0 RZ, [UR5], RZ ;  /* 0x000000ffffff89a7 */ /* 0x000fe20008100405 */
[----:B------:R-:W-:Y:S01]  /*3ed0*/  NOP ;  /* 0x0000000000007918 */ /* 0x000fe20000000000 */
[----:B-1----:R-:W1:Y:S01]  /*3ee0*/  LDS R0, [UR6+0x14] ;  /* 0x00001406ff007984 */ /* 0x002e620008000800 */
[----:B------:R-:W-:-:S04]  /*3ef0*/  ULOP3.LUT UR5, UR21, 0xffff, URZ, 0xc0, !UPT ;  /* 0x0000ffff15057892 */ /* 0x000fc8000f8ec0ff */
[----:B------:R-:W-:-:S04]  /*3f00*/  USHF.R.U32.HI UR5, URZ, 0x5, UR5 ;  /* 0x00000005ff057899 */ /* 0x000fc80008011605 */
[----:B------:R-:W-:Y:S02]  /*3f10*/  USHF.L.U32 UR8, UR8, UR5, URZ ;  /* 0x0000000508087299 */ /* 0x000fe400080006ff */
[----:B------:R-:W-:-:S04]  /*3f20*/  USHF.L.U32 UR4, UR4, UR5, URZ ;  /* 0x0000000504047299 */ /* 0x000fc800080006ff */
[----:B-1----:R-:W-:-:S04]  /*3f30*/  LOP3.LUT R0, R0, UR8, RZ, 0xc0, !PT ;  /* 0x0000000800007c12 */ /* 0x002fc8000f8ec0ff */
[----:B------:R-:W-:-:S13]  /*3f40*/  ISETP.NE.AND P0, PT, R0, UR8, PT ;  /* 0x0000000800007c0c */ /* 0x000fda000bf05270 */
[----:B------:R-:W-:Y:S05]  /*3f50*/  @P0 BRA `(.L_x_82) ;  /* 0x0000000000580947 */ /* 0x000fea0003800000 */
[----:B------:R-:W1:Y:S02]  /*3f60*/  LDS R0, [UR6+0x18] ;  /* 0x00001806ff007984 */ /* 0x000e640008000800 */
[----:B-1----:R-:W-:-:S04]  /*3f70*/  LOP3.LUT R0, R0, UR4, RZ, 0xc0, !PT ;  /* 0x0000000400007c12 */ /* 0x002fc8000f8ec0ff */
[----:B------:R-:W-:-:S13]  /*3f80*/  ISETP.NE.AND P0, PT, R0, UR4, PT ;  /* 0x0000000400007c0c */ /* 0x000fda000bf05270 */
[----:B------:R-:W-:Y:S05]  /*3f90*/  @P0 BRA `(.L_x_83) ;  /* 0x00000000003c0947 */ /* 0x000fea0003800000 */
[----:B------:R-:W1:Y:S01]  /*3fa0*/  S2R R2, SR_LANEID ;  /* 0x0000000000027919 */ /* 0x000e620000000000 */
[----:B------:R-:W-:Y:S01]  /*3fb0*/  ULOP3.LUT UR8, URZ, UR8, URZ, 0x33, !UPT ;  /* 0x00000008ff087292 */ /* 0x000fe2000f8e33ff */
[----:B------:R-:W-:Y:S02]  /*3fc0*/  VOTEU.ANY UR7, UPT, PT ;  /* 0x0000000000077886 */ /* 0x000fe400038e0100 */
[----:B------:R-:W-:-:S03]  /*3fd0*/  UFLO.U32 UR7, UR7 ;  /* 0x00000007000772bd */ /* 0x000fc600080e0000 */
[----:B------:R-:W-:-:S04]  /*3fe0*/  IMAD.U32 R0, RZ, RZ, UR8 ;  /* 0x00000008ff007e24 */ /* 0x000fc8000f8e00ff */
[----:B------:R2:W3:Y:S02]  /*3ff0*/  REDUX UR5, R0 ;  /* 0x00000000000573c4 */ /* 0x0004e40000000000 */
[----:B------:R1:W-:Y:S02]  /*4000*/  UTCATOMSWS.AND URZ, UR8 ;  /* 0x0000000800ff79e3 */ /* 0x0003e40008000000 */
[----:B-1----:R-:W-:Y:S02]  /*4010*/  ISETP.EQ.U32.AND P0, PT, R2, UR7, PT ;  /* 0x0000000702007c0c */ /* 0x002fe4000bf02070 */
[----:B--2---:R-:W-:Y:S02]  /*4020*/  LOP3.LUT R0, RZ, UR4, RZ, 0x33, !PT ;  /* 0x00000004ff007c12 */ /* 0x004fe4000f8e33ff */
[----:B---3--:R-:W-:Y:S02]  /*4030*/  MOV R2, UR5 ;  /* 0x0000000500027c02 */ /* 0x008fe40008000f00 */
[----:B------:R-:W1:Y:S07]  /*4040*/  REDUX UR4, R0 ;  /* 0x00000000000473c4 */ /* 0x000e6e0000000000 */
[----:B------:R2:W-:Y:S01]  /*4050*/  @P0 ATOMS.AND RZ, [UR6+0x14], R2 ;  /* 0x00001402ffff098c */ /* 0x0005e2000a800006 */
[----:B-1----:R-:W-:-:S05]  /*4060*/  IMAD.U32 R0, RZ, RZ, UR4 ;  /* 0x00000004ff007e24 */ /* 0x002fca000f8e00ff */
[----:B------:R2:W-:Y:S01]  /*4070*/  @P0 ATOMS.AND RZ, [UR6+0x18], R0 ;  /* 0x00001800ffff098c */ /* 0x0005e2000a800006 */
[----:B------:R-:W-:Y:S05]  /*4080*/  BRA `(.L_x_84) ;  /* 0x0000000000147947 */ /* 0x000fea0003800000 */
.L_x_83:
[----:B------:R-:W-:Y:S02]  /*4090*/  MOV R2, 0x40b0 ;  /* 0x000040b000027802 */ /* 0x000fe40000000f00 */
[----:B---345:R-:W-:Y:S05]  /*40a0*/  CALL.REL.NOINC `($__internal_0_$__cuda_sm10x_tcgen05_guardrail_trap_col_being_dealloced_not_returned_by_alloc) ;  /* 0x00000040009c7944 */ /* 0x038fea0003c00000 */
[----:B------:R-:W-:Y:S05]  /*40b0*/  BRA `(.L_x_84) ;  /* 0x0000000000087947 */ /* 0x000fea0003800000 */
.L_x_82:
[----:B------:R-:W-:Y:S02]  /*40c0*/  MOV R2, 0x40e0 ;  /* 0x000040e000027802 */ /* 0x000fe40000000f00 */
[----:B---345:R-:W-:Y:S05]  /*40d0*/  CALL.REL.NOINC `($__internal_2_$__cuda_sm10x_tcgen05_guardrail_trap_unallocated_columns_being_dealloced) ;  /* 0x0000004000a87944 */ /* 0x038fea0003c00000 */
.L_x_84:
[----:B------:R-:W-:Y:S01]  /*40e0*/  NOP ;  /* 0x0000000000007918 */ /* 0x000fe20000000000 */
[----:B----4-:R-:W-:Y:S05]  /*40f0*/  EXIT ;  /* 0x000000000000794d */ /* 0x010fea0003800000 */
.L_x_55:
[----:B------:R-:W-:-:S09]  /*4100*/  UISETP.NE.OR UP5, UPT, UR10, 0x3, !UP5 ;  /* 0x000000030a00788c */ /* 0x000fd2000efa5670 */
[----:B------:R-:W-:Y:S05]  /*4110*/  BRA.U UP5, `(.L_x_85) ;  /* 0x0000000d05e47547 */ /* 0x000fea000b800000 */
[----:B------:R-:W1:Y:S01]  /*4120*/  LDC R0, c[0x0][0xb30] ;  /* 0x0002cc00ff007b82 */ /* 0x000e620000000800 */
[----:B------:R-:W2:Y:S01]  /*4130*/  LDCU.64 UR8, c[0x0][0x888] ;  /* 0x00011100ff0877ac */ /* 0x000ea20008000a00 */
[----:B------:R-:W-:Y:S01]  /*4140*/  IMAD.MOV.U32 R32, RZ, RZ, 0x1 ;  /* 0x00000001ff207424 */ /* 0x000fe200078e00ff */
[----:B------:R-:W-:Y:S01]  /*4150*/  CS2R R28, SRZ ;  /* 0x00000000001c7805 */ /* 0x000fe2000001ff00 */
[----:B------:R-:W-:Y:S01]  /*4160*/  IMAD.MOV.U32 R25, RZ, RZ, 0x2000 ;  /* 0x00002000ff197424 */ /* 0x000fe200078e00ff */
[----:B------:R-:W3:Y:S03]  /*4170*/  LDCU.64 UR4, c[0x0][0x890] ;  /* 0x00011200ff0477ac */ /* 0x000ee60008000a00 */
[----:B------:R-:W4:Y:S01]  /*4180*/  LDC R24, c[0x0][0x370] ;  /* 0x0000dc00ff187b82 */ /* 0x000f220000000800 */
[----:B------:R-:W-:Y:S01]  /*4190*/  UMOV UR7, 0x400 ;  /* 0x0000040000077882 */ /* 0x000fe20000000000 */
[----:B------:R-:W-:-:S02]  /*41a0*/  UPLOP3.LUT UP1, UPT, UPT, UPT, UPT, 0x40, 0x4 ;  /* 0x000000000004789c */ /* 0x000fc40003f2e870 */
[----:B------:R-:W-:Y:S01]  /*41b0*/  ULEA UR7, UR37, UR7, 0x18 ;  /* 0x0000000725077291 */ /* 0x000fe2000f8ec0ff */
[----:B------:R-:W-:-:S03]  /*41c0*/  UMOV UR13, URZ ;  /* 0x000000ff000d7c82 */ /* 0x000fc60008000000 */
[----:B------:R-:W4:Y:S01]  /*41d0*/  LDC R3, c[0x0][0xb0c] ;  /* 0x0002c300ff037b82 */ /* 0x000f220000000800 */
[----:B--2---:R-:W-:Y:S02]  /*41e0*/  UISETP.NE.U32.AND UP4, UPT, UR8, URZ, UPT ;  /* 0x000000ff0800728c */ /* 0x004fe4000bf85070 */
[----:B---3--:R-:W-:-:S05]  /*41f0*/  UISETP.NE.U32.AND UP5, UPT, UR4, URZ, UPT ;  /* 0x000000ff0400728c */ /* 0x008fca000bfa5070 */
[----:B------:R-:W2:Y:S01]  /*4200*/  LDC R18, c[0x0][0xb20] ;  /* 0x0002c800ff127b82 */ /* 0x000ea20000000800 */
[----:B-1----:R-:W-:Y:S01]  /*4210*/  ISETP.NE.AND P1, PT, R0, 0x1, PT ;  /* 0x000000010000780c */ /* 0x002fe20003f25270 */
[----:B------:R-:W-:Y:S02]  /*4220*/  UISETP.NE.AND.EX UP4, UPT, UR9, URZ, UPT, UP4 ;  /* 0x000000ff0900728c */ /* 0x000fe4000bf85340 */
[----:B------:R-:W-:-:S04]  /*4230*/  UISETP.NE.AND.EX UP5, UPT, UR5, URZ, UPT, UP5 ;  /* 0x000000ff0500728c */ /* 0x000fc8000bfa5350 */
[----:B------:R-:W1:Y:S08]  /*4240*/  LDC.64 R30, c[0x0][0x348] ;  /* 0x0000d200ff1e7b82 */ /* 0x000e700000000a00 */
[----:B------:R-:W3:Y:S08]  /*4250*/  LDC.64 R16, c[0x0][0xb10] ;  /* 0x0002c400ff107b82 */ /* 0x000ef00000000a00 */
[----:B------:R-:W1:Y:S08]  /*4260*/  LDC.64 R6, c[0x0][0xb18] ;  /* 0x0002c600ff067b82 */ /* 0x000e700000000a00 */
[----:B------:R-:W1:Y:S08]  /*4270*/  LDC.64 R4, c[0x0][0xb28] ;  /* 0x0002ca00ff047b82 */ /* 0x000e700000000a00 */
[----:B--2-4-:R-:W1:Y:S02]  /*4280*/  LDC R19, c[0x0][0x374] ;  /* 0x0000dd00ff137b82 */ /* 0x014e640000000800 */
.L_x_94:
[C---:B------:R-:W-:Y:S02]  /*4290*/  LEA R0, R29.reuse, UR7, 0x3 ;  /* 0x000000071d007c11 */ /* 0x040fe4000f8e18ff */
[----:B------:R-:W-:Y:S02]  /*42a0*/  SHF.L.U32 R2, R28, 0x1f, RZ ;  /* 0x0000001f1c027819 */ /* 0x000fe400000006ff */
[----:B------:R-:W-:Y:S02]  /*42b0*/  LEA R20, R29, UR7, 0x4 ;  /* 0x000000071d147c11 */ /* 0x000fe4000f8e20ff */
[----:B--2---:R-:W2:Y:S02]  /*42c0*/  SYNCS.PHASECHK.TRANS64.TRYWAIT P0, [R0+URZ+0x80], R2 ;  /* 0x00008002000075a7 */ /* 0x004ea400080011ff */
[----:B--2---:R-:W-:Y:S05]  /*42d0*/  @!P0 BRA `(.L_x_86) ;  /* 0x0000003c00348947 */ /* 0x004fea0003800000 */
.L_x_163:
[----:B------:R-:W-:Y:S01]  /*42e0*/  ISETP.GE.AND P0, PT, R26, 0x1, PT ;  /* 0x000000011a00780c */ /* 0x000fe20003f06270 */
[----:B------:R-:W4:Y:S01]  /*42f0*/  LDS.128 R20, [R20+0x110] ;  /* 0x0001100014147984 */ /* 0x000f220000000c00 */
[----:B--2---:R-:W-:Y:S01]  /*4300*/  VIADD R0, R0, 0x90 ;  /* 0x0000009000007836 */ /* 0x004fe20000000000 */
[----:B------:R-:W-:Y:S01]  /*4310*/  @!PT LDS RZ, [RZ] ;  /* 0x00000000fffff984 */ /* 0x000fe20000000800 */
[----:B------:R-:W-:Y:S01]  /*4320*/  @!PT LDS RZ, [RZ] ;  /* 0x00000000fffff984 */ /* 0x000fe20000000800 */
[----:B------:R-:W-:Y:S01]  /*4330*/  @!PT LDS RZ, [RZ] ;  /* 0x00000000fffff984 */ /* 0x000fe20000000800 */
[----:B------:R-:W-:Y:S01]  /*4340*/  @!PT LDS RZ, [RZ] ;  /* 0x00000000fffff984 */ /* 0x000fe20000000800 */
[----:B------:R2:W-:Y:S06]  /*4350*/  MEMBAR.ALL.CTA ;  /* 0x0000000000007992 */ /* 0x0005ec0000008000 */
[----:B--2---:R-:W2:Y:S01]  /*4360*/  FENCE.VIEW.ASYNC.S ;  /* 0x00000000000073c6 */ /* 0x004ea20000000000 */
[----:B------:R-:W-:Y:S04]  /*4370*/  PRMT R0, RZ, 0x654, R0 ;  /* 0x00000654ff007816 */ /* 0x000fe80000000000 */
[----:B--2---:R2:W-:Y:S01]  /*4380*/  SYNCS.ARRIVE.TRANS64.RED.A1T0 RZ, [R0+URZ], RZ ;  /* 0x000000ff00ff79a7 */ /* 0x0045e200081004ff */
[----:B----4-:R-:W-:Y:S11]  /*4390*/  LOP3.LUT P3, RZ, R22, 0x1, RZ, 0xc0, !PT ;  /* 0x0000000116ff7812 */ /* 0x010ff6000786c0ff */
[----:B------:R-:W-:Y:S02]  /*43a0*/  @!UPT UIADD3 URZ, UPT, UPT, URZ, URZ, URZ ;  /* 0x000000fffffff290 */ /* 0x000fe4000fffe0ff */
[----:B------:R-:W-:Y:S02]  /*43b0*/  @P3 MOV R11, R20 ;  /* 0x00000014000b3202 */ /* 0x000fe40000000f00 */
[----:B------:R-:W-:Y:S01]  /*43c0*/  @P3 LOP3.LUT R10, R21, 0xffff, RZ, 0xc0, !PT ;  /* 0x0000ffff150a3812 */ /* 0x000fe200078ec0ff */
[----:B--2---:R-:W-:Y:S06]  /*43d0*/  @!P0 BRA `(.L_x_87) ;  /* 0x0000000000a48947 */ /* 0x004fec0003800000 */
[-C--:B-1----:R-:W-:Y:S01]  /*43e0*/  IMAD.HI.U32 R0, R19, R7.reuse, RZ ;  /* 0x0000000713007227 */ /* 0x082fe200078e00ff */
[----:B------:R-:W-:Y:S02]  /*43f0*/  ISETP.NE.AND P0, PT, R6, 0x1, PT ;  /* 0x000000010600780c */ /* 0x000fe40003f05270 */
[----:B------:R-:W-:Y:S01]  /*4400*/  ISETP.NE.AND P2, PT, R26, 0x1, PT ;  /* 0x000000011a00780c */ /* 0x000fe20003f45270 */
[----:B---3--:R-:W-:Y:S01]  /*4410*/  IMAD.HI.U32 R9, R24, R16, RZ ;  /* 0x0000001018097227 */ /* 0x008fe200078e00ff */
[----:B------:R-:W-:Y:S02]  /*4420*/  SHF.R.U32.HI R0, RZ, R18, R0 ;  /* 0x00000012ff007219 */ /* 0x000fe40000011600 */
[----:B------:R-:W-:Y:S01]  /*4430*/  ISETP.NE.AND P4, PT, R3, 0x1, PT ;  /* 0x000000010300780c */ /* 0x000fe20003f85270 */
[----:B------:R-:W-:Y:S01]  /*4440*/  IMAD.HI.U32 R13, R10, R7, RZ ;  /* 0x000000070a0d7227 */ /* 0x000fe200078e00ff */
[----:B------:R-:W-:Y:S02]  /*4450*/  SHF.R.U32.HI R9, RZ, R17, R9 ;  /* 0x00000011ff097219 */ /* 0x000fe40000011609 */
[----:B------:R-:W-:Y:S01]  /*4460*/  SEL R0, R19, R0, !P0 ;  /* 0x0000000013007207 */ /* 0x000fe20004000000 */
[----:B------:R-:W-:Y:S01]  /*4470*/  IMAD.HI.U32 R12, R11, R16, RZ ;  /* 0x000000100b0c7227 */ /* 0x000fe200078e00ff */
[----:B------:R-:W-:Y:S03]  /*4480*/  SEL R9, R24, R9, !P4 ;  /* 0x0000000918097207 */ /* 0x000fe60006000000 */
[-C--:B------:R-:W-:Y:S01]  /*4490*/  IMAD.HI.U32 R8, R0, R4.reuse, RZ ;  /* 0x0000000400087227 */ /* 0x080fe200078e00ff */
[----:B------:R-:W-:Y:S03]  /*44a0*/  SHF.R.U32.HI R12, RZ, R17, R12 ;  /* 0x00000011ff0c7219 */ /* 0x000fe6000001160c */
[----:B------:R-:W-:Y:S01]  /*44b0*/  IMAD.HI.U32 R2, R9, R4, RZ ;  /* 0x0000000409027227 */ /* 0x000fe200078e00ff */
[-C--:B------:R-:W-:Y:S02]  /*44c0*/  @P2 SHF.R.U32.HI R0, RZ, R5.reuse, R8 ;  /* 0x00000005ff002219 */ /* 0x080fe40000011608 */
[----:B------:R-:W-:Y:S02]  /*44d0*/  SHF.R.U32.HI R8, RZ, R18, R13 ;  /* 0x00000012ff087219 */ /* 0x000fe4000001160d */
[----:B------:R-:W-:Y:S01]  /*44e0*/  @P2 SHF.R.U32.HI R9, RZ, R5, R2 ;  /* 0x00000005ff092219 */ /* 0x000fe20000011602 */
[----:B------:R-:W-:Y:S01]  /*44f0*/  IMAD R0, R26, R0, RZ ;  /* 0x000000001a007224 */ /* 0x000fe200078e02ff */
[----:B------:R-:W-:Y:S02]  /*4500*/  SEL R8, R10, R8, !P0 ;  /* 0x000000080a087207 */ /* 0x000fe40004000000 */
[----:B------:R-:W-:Y:S01]  /*4510*/  SEL R2, R11, R12, !P4 ;  /* 0x0000000c0b027207 */ /* 0x000fe20006000000 */
[----:B------:R-:W-:Y:S01]  /*4520*/  IMAD R12, R26, R9, RZ ;  /* 0x000000091a0c7224 */ /* 0x000fe200078e02ff */
[C---:B------:R-:W-:Y:S01]  /*4530*/  ISETP.GE.AND P0, PT, R8.reuse, R0, PT ;  /* 0x000000000800720c */ /* 0x040fe20003f06270 */
[----:B------:R-:W-:Y:S03]  /*4540*/  IMAD.HI.U32 R0, R8, R4, RZ ;  /* 0x0000000408007227 */ /* 0x000fe600078e00ff */
[----:B------:R-:W-:Y:S02]  /*4550*/  ISETP.GE.OR P0, PT, R2, R12, P0 ;  /* 0x0000000c0200720c */ /* 0x000fe40000706670 */
[-C--:B------:R-:W-:Y:S04]  /*4560*/  SHF.R.U32.HI R0, RZ, R5.reuse, R0 ;  /* 0x00000005ff007219 */ /* 0x080fe80000011600 */
[----:B------:R-:W-:Y:S05]  /*4570*/  SEL R13, R8, R0, !P2 ;  /* 0x00000000080d7207 */ /* 0x000fea0005000000 */
[----:B------:R-:W-:Y:S02]  /*4580*/  IMAD.MOV R12, RZ, RZ, -R13 ;  /* 0x000000ffff0c7224 */ /* 0x000fe400078e0a0d */
[----:B------:R-:W-:Y:S04]  /*4590*/  @!P0 IMAD.HI.U32 R0, R2, R4, RZ ;  /* 0x0000000402008227 */ /* 0x000fe800078e00ff */
[----:B------:R-:W-:Y:S01]  /*45a0*/  IMAD R12, R26, R12, R8 ;  /* 0x0000000c1a0c7224 */ /* 0x000fe200078e0208 */
[----:B------:R-:W-:Y:S04]  /*45b0*/  @!P0 SHF.R.U32.HI R0, RZ, R5, R0 ;  /* 0x00000005ff008219 */ /* 0x000fe80000011600 */
[----:B------:R-:W-:Y:S04]  /*45c0*/  @!P0 SEL R0, R2, R0, !P2 ;  /* 0x0000000002008207 */ /* 0x000fe80005000000 */
[----:B------:R-:W-:Y:S01]  /*45d0*/  @!P0 IADD3 R13, PT, PT, R13, -R0, RZ ;  /* 0x800000000d0d8210 */ /* 0x000fe20007ffe0ff */
[----:B------:R-:W-:Y:S01]  /*45e0*/  @!P0 IMAD R0, R9, R12, R0 ;  /* 0x0000000c09008224 */ /* 0x000fe200078e0200 */
[----:B------:R-:W-:Y:S01]  /*45f0*/  IADD3 R9, PT, PT, -R8, RZ, RZ ;  /* 0x000000ff08097210 */ /* 0x000fe20007ffe1ff */
[--C-:B------:R-:W-:Y:S02]  /*4600*/  IMAD.MOV R12, RZ, RZ, -R2.reuse ;  /* 0x000000ffff0c7224 */ /* 0x100fe400078e0a02 */
[----:B------:R-:W-:Y:S02]  /*4610*/  @!P0 IMAD R8, R13, R26, R2 ;  /* 0x0000001a0d088224 */ /* 0x000fe400078e0202 */
[----:B------:R-:W-:Y:S02]  /*4620*/  @!P0 IMAD.MOV.U32 R2, RZ, RZ, R0 ;  /* 0x000000ffff028224 */ /* 0x000fe400078e0000 */
[----:B------:R-:W-:Y:S02]  /*4630*/  IMAD R11, R3, R12, R11 ;  /* 0x0000000c030b7224 */ /* 0x000fe400078e020b */
[----:B------:R-:W-:Y:S02]  /*4640*/  IMAD R10, R6, R9, R10 ;  /* 0x00000009060a7224 */ /* 0x000fe400078e020a */
[----:B------:R-:W-:Y:S02]  /*4650*/  IMAD R11, R2, R3, R11 ;  /* 0x00000003020b7224 */ /* 0x000fe400078e020b */
[----:B------:R-:W-:Y:S02]  /*4660*/  IMAD R10, R8, R6, R10 ;  /* 0x00000006080a7224 */ /* 0x000fe400078e020a */
.L_x_87:
[----:B------:R-:W-:Y:S05]  /*4670*/  BRA.U UP1, `(.L_x_88) ;  /* 0x0000000101107547 */ /* 0x000fea000b800000 */
[----:B------:R-:W-:Y:S04]  /*4680*/  MOV R2, UR6 ;  /* 0x0000000600027c02 */ /* 0x000fe80008000f00 */
[----:B------:R-:W-:Y:S04]  /*4690*/  SHF.L.U32 R2, R2, 0x1f, RZ ;  /* 0x0000001f02027819 */ /* 0x000fe800000006ff */
[----:B------:R-:W2:Y:S02]  /*46a0*/  SYNCS.PHASECHK.TRANS64.TRYWAIT P0, [UR7+0x78], R2 ;  /* 0x00007802ff0075a7 */ /* 0x000ea40008001107 */
[----:B--2---:R-:W-:Y:S05]  /*46b0*/  @!P0 BRA `(.L_x_89) ;  /* 0x0000003800508947 */ /* 0x004fea0003800000 */
.L_x_88:
[----:B------:R-:W-:Y:S02]  /*46c0*/  R2UR UR27, R14 ;  /* 0x000000000e1b72ca */ /* 0x000fe400000e0000 */
[----:B------:R-:W-:Y:S02]  /*46d0*/  R2UR UR26, R15 ;  /* 0x000000000f1a72ca */ /* 0x000fe400000e0000 */
[----:B------:R-:W-:Y:S04]  /*46e0*/  ISETP.NE.U32.AND P2, PT, RZ, UR4, PT ;  /* 0x00000004ff007c0c */ /* 0x000fe8000bf45070 */
[----:B------:R-:W-:Y:S05]  /*46f0*/  ISETP.NE.AND.EX P2, PT, RZ, UR5, PT, P2 ;  /* 0x00000005ff007c0c */ /* 0x000fea000bf45320 */
[----:B------:R-:W-:Y:S02]  /*4700*/  USHF.L.U32 UR27, UR27, 0x6, URZ ;  /* 0x000000061b1b7899 */ /* 0x000fe400080006ff */
[----:B------:R-:W-:Y:S01]  /*4710*/  USHF.L.U32 UR26, UR26, 0x6, URZ ;  /* 0x000000061a1a7899 */ /* 0x000fe200080006ff */
[----:B------:R-:W-:Y:S11]  /*4720*/  BRA.U !UP5, `(.L_x_90) ;  /* 0x000000010d347547 */ /* 0x000ff6000b800000 */
[----:B------:R-:W-:Y:S01]  /*4730*/  UPLOP3.LUT UP0, UPT, UPT, UPT, UP4, 0x80, 0x8 ;  /* 0x000000000008789c */ /* 0x000fe20003f0f040 */
[----:B--2---:R-:W-:Y:S02]  /*4740*/  HFMA2 R0, -RZ, RZ, 0, 5.9604644775390625e-08 ;  /* 0x00000001ff007431 */ /* 0x004fe400000001ff */
[----:B------:R-:W-:Y:S03]  /*4750*/  IMAD.MOV.U32 R64, RZ, RZ, 0x1 ;  /* 0x00000001ff407424 */ /* 0x000fe600078e00ff */
[----:B------:R-:W-:Y:S05]  /*4760*/  PLOP3.LUT P0, PT, PT, PT, UP0, 0x80, 0x8 ;  /* 0x000000000008781c */ /* 0x000fea0003f0f008 */
[----:B------:R-:W2:Y:S01]  /*4770*/  @UP0 LDCU.64 UR10, c[0x0][0x888] ;  /* 0x00011100ff0a07ac */ /* 0x000ea20008000a00 */
[----:B------:R-:W-:Y:S07]  /*4780*/  @UP0 UIMAD UR8, UR36, UR4, URZ ;  /* 0x00000004240802a4 */ /* 0x000fee000f8e02ff */
[----:B------:R-:W-:Y:S01]  /*4790*/  @!P0 PRMT R64, R0, 0x7610, R64 ;  /* 0x0000761000408816 */ /* 0x000fe20000000040 */
[----:B--2---:R-:W-:Y:S03]  /*47a0*/  @UP0 UIMAD.WIDE UR10, UR8, 0x4, UR10 ;  /* 0x00000004080a08a5 */ /* 0x004fe6000f8e020a */
[----:B------:R-:W2:Y:S03]  /*47b0*/  @!UP0 LDCU UR8, c[0x0][0x880] ;  /* 0x00011000ff0887ac */ /* 0x000ea60008000800 */
[----:B------:R-:W-:Y:S01]  /*47c0*/  IMAD.U32 R8, RZ, RZ, UR10 ;  /* 0x0000000aff087e24 */ /* 0x000fe2000f8e00ff */
[----:B------:R-:W-:Y:S05]  /*47d0*/  MOV R9, UR11 ;  /* 0x0000000b00097c02 */ /* 0x000fea0008000f00 */
[----:B-----5:R4:W5:Y:S02]  /*47e0*/  @P0 LDG.E R35, desc[UR46][R8.64] ;  /* 0x0000002e08230981 */ /* 0x020964000c1e1900 */
[----:B--2-4-:R-:W-:Y:S07]  /*47f0*/  @!P0 IMAD.U32 R35, RZ, RZ, UR8 ;  /* 0x00000008ff238e24 */ /* 0x014fee000f8e00ff */
.L_x_90:
[----:B-----5:R-:W-:Y:S01]  /*4800*/  @!P2 FSETP.EQ.AND P0, PT, R35, RZ, PT ;  /* 0x000000ff2300a20b */ /* 0x020fe20003f02000 */
[----:B------:R-:W-:Y:S01]  /*4810*/  @!UPT UIADD3 URZ, UPT, UPT, URZ, URZ, URZ ;  /* 0x000000fffffff290 */ /* 0x000fe2000fffe0ff */
[----:B------:R-:W-:Y:S11]  /*4820*/  @!P2 BRA `(.L_x_91) ;  /* 0x000000000014a947 */ /* 0x000ff60003800000 */
[----:B------:R-:W-:Y:S02]  /*4830*/  LOP3.LUT P2, RZ, R64, 0xff, RZ, 0xc0, !PT ;  /* 0x000000ff40ff7812 */ /* 0x000fe4000784c0ff */
[----:B------:R-:W-:Y:S04]  /*4840*/  PLOP3.LUT P0, PT, PT, PT, UP0, 0x80, 0x8 ;  /* 0x000000000008781c */ /* 0x000fe80003f0f008 */
[----:B------:R-:W-:Y:S07]  /*4850*/  PLOP3.LUT P0, PT, P0, PT, PT, 0x8, 0x80 ;  /* 0x000000000080781c */ /* 0x000fee000070e170 */
[----:B------:R-:W-:Y:S11]  /*4860*/  @P2 FSETP.EQ.AND P0, PT, R35, RZ, PT ;  /* 0x000000ff2300220b */ /* 0x000ff60003f02000 */
[----:B------:R-:W-:Y:S02]  /*4870*/  @!UPT UIADD3 URZ, UPT, UPT, URZ, URZ, URZ ;  /* 0x000000fffffff290 */ /* 0x000fe4000fffe0ff */
.L_x_91:
[----:B------:R-:W-:Y:S01]  /*4880*/  ULEA UR15, UR13, UR7, 0x3 ;  /* 0x000000070d0f7291 */ /* 0x000fe2000f8e18ff */
[----:B------:R-:W-:Y:S02]  /*4890*/  SHF.L.U32 R9, R32, 0x1f, RZ ;  /* 0x0000001f20097819 */ /* 0x000fe400000006ff */
[----:B------:R-:W-:Y:S04]  /*48a0*/  ELECT P4, URZ, PT ;  /* 0x0000000000ff782f */ /* 0x000fe80003880000 */
[----:B------:R-:W-:Y:S02]  /*48b0*/  PLOP3.LUT P4, PT, P0, P4, PT, 0xf2, 0x2f ;  /* 0x00000000002f781c */ /* 0x000fe40000789e72 */
[----:B------:R-:W4:Y:S11]  /*48c0*/  SYNCS.PHASECHK.TRANS64.TRYWAIT P2, [UR15+0x58], R9 ;  /* 0x00005809ff0075a7 */ /* 0x000f36000804110f */
[----:B-1----:R-:W-:Y:S05]  /*48d0*/  @!P4 IADD3 R8, P0, PT, R30, 0x580, RZ ;  /* 0x000005801e08c810 */ /* 0x002fea0007f1e0ff */
[----:B--2---:R-:W-:Y:S01]  /*48e0*/  @!P4 IMAD.X R2, RZ, RZ, R31, P0 ;  /* 0x000000ffff02c224 */ /* 0x004fe200000e061f */
[----:B----4-:R-:W-:Y:S07]  /*48f0*/  @!P2 BRA `(.L_x_92) ;  /* 0x0000003400d8a947 */ /* 0x010fee0003800000 */
.L_x_166:
[----:B------:R-:W2:Y:S01]  /*4900*/  LDC.64 R12, c[0x0][0xb18] ;  /* 0x0002c600ff0c7b82 */ /* 0x000ea20000000a00 */
[----:B------:R-:W-:Y:S01]  /*4910*/  @!P4 R2UR UR8, R2 ;  /* 0x000000000208c2ca */ /* 0x000fe200000e0000 */
[----:B------:R-:W-:Y:S01]  /*4920*/  VOTEU.ALL UP3, P4 ;  /* 0x0000000000ff7886 */ /* 0x000fe20002060000 */
[----:B------:R-:W-:Y:S01]  /*4930*/  @!P4 R2UR UR9, R8 ;  /* 0x000000000809c2ca */ /* 0x000fe200000e0000 */
[----:B------:R-:W-:Y:S01]  /*4940*/  UIADD3 UR25, UPT, UPT, UR15, 0x40, URZ ;  /* 0x000000400f197890 */ /* 0x000fe2000fffe0ff */
[----:B-1----:R-:W-:Y:S03]  /*4950*/  @!P4 IMAD.MOV.U32 R0, RZ, RZ, 0x2000 ;  /* 0x00002000ff00c424 */ /* 0x002fe600078e00ff */
[----:B------:R-:W1:Y:S01]  /*4960*/  @!P1 LDC R2, c[0x0][0xb0c] ;  /* 0x0002c300ff029b82 */ /* 0x000e620000000800 */
[----:B------:R-:W-:Y:S01]  /*4970*/  UIADD3 UR14, UPT, UPT, UR13, 0x1, URZ ;  /* 0x000000010d0e7890 */ /* 0x000fe2000fffe0ff */
[----:B------:R-:W-:Y:S01]  /*4980*/  @P3 SHF.R.U32.HI R27, RZ, 0x10, R21 ;  /* 0x00000010ff1b3819 */ /* 0x000fe20000011615 */
[----:B------:R-:W-:Y:S01]  /*4990*/  VOTEU.ALL UP2, P4 ;  /* 0x0000000000ff7886 */ /* 0x000fe20002040000 */
[----:B------:R-:W-:Y:S01]  /*49a0*/  UMOV UR18, 0x0 ;  /* 0x0000000000127882 */ /* 0x000fe20000000000 */
[----:B------:R-:W-:Y:S01]  /*49b0*/  UISETP.NE.AND UP6, UPT, UR14, 0x3, UPT ;  /* 0x000000030e00788c */ /* 0x000fe2000bfc5270 */
[----:B------:R-:W-:Y:S01]  /*49c0*/  VIADD R29, R29, 0x1 ;  /* 0x000000011d1d7836 */ /* 0x000fe20000000000 */
[----:B------:R-:W-:Y:S01]  /*49d0*/  UMOV UR19, 0x10000000 ;  /* 0x1000000000137882 */ /* 0x000fe20000000000 */
[----:B------:R-:W-:Y:S01]  /*49e0*/  IMAD.U32 R9, RZ, RZ, UR8 ;  /* 0x00000008ff097e24 */ /* 0x000fe2000f8e00ff */
[----:B------:R-:W-:Y:S01]  /*49f0*/  @!UP3 ULEA UR8, UR13, UR7, 0xd ;  /* 0x000000070d08b291 */ /* 0x000fe2000f8e68ff */
[----:B------:R-:W-:Y:S01]  /*4a00*/  IMAD.U32 R8, RZ, RZ, UR9 ;  /* 0x00000009ff087e24 */ /* 0x000fe2000f8e00ff */
[----:B------:R-:W-:Y:S01]  /*4a10*/  UMOV UR28, UR36 ;  /* 0x00000024001c7c82 */ /* 0x000fe20008000000 */
[----:B------:R-:W-:Y:S01]  /*4a20*/  @!UP3 UIADD3 UR10, UPT, UPT, UR26, 0x20, URZ ;  /* 0x000000201a0ab890 */ /* 0x000fe2000fffe0ff */
[----:B------:R-:W-:Y:S01]  /*4a30*/  @!P4 R2UR UR21, R9 ;  /* 0x000000000915c2ca */ /* 0x000fe200000e0000 */
[----:B------:R-:W-:Y:S01]  /*4a40*/  @!UP3 UIADD3 UR24, UPT, UPT, UR8, 0x200, URZ ;  /* 0x000002000818b890 */ /* 0x000fe2000fffe0ff */
[----:B------:R-:W-:Y:S01]  /*4a50*/  @!P4 R2UR UR20, R8 ;  /* 0x000000000814c2ca */ /* 0x000fe200000e0000 */
[----:B------:R-:W-:Y:S01]  /*4a60*/  @!UP3 UIADD3 UR8, UPT, UPT, UR8, 0x1200, URZ ;  /* 0x000012000808b890 */ /* 0x000fe2000fffe0ff */
[----:B------:R-:W4:Y:S01]  /*4a70*/  LDC.64 R8, c[0x0][0xb10] ;  /* 0x0002c400ff087b82 */ /* 0x000f220000000a00 */
[----:B------:R-:W-:Y:S01]  /*4a80*/  USEL UR9, URZ, 0x1, UP6 ;  /* 0x00000001ff097887 */ /* 0x000fe2000b000000 */
[----:B------:R-:W-:Y:S01]  /*4a90*/  VOTEU.ALL UP1, P4 ;  /* 0x0000000000ff7886 */ /* 0x000fe20002020000 */
[----:B------:R-:W-:Y:S01]  /*4aa0*/  UMOV UR11, UR27 ;  /* 0x0000001b000b7c82 */ /* 0x000fe20008000000 */
[----:B------:R-:W-:Y:S01]  /*4ab0*/  UMOV UR12, UR36 ;  /* 0x00000024000c7c82 */ /* 0x000fe20008000000 */
[----:B------:R-:W-:Y:S02]  /*4ac0*/  UPRMT UR16, UR37, 0x654, UR25 ;  /* 0x0000065425107896 */ /* 0x000fe40008000019 */
[----:B------:R-:W-:Y:S01]  /*4ad0*/  LOP3.LUT R32, R32, UR9, RZ, 0x3c, !PT ;  /* 0x0000000920207c12 */ /* 0x000fe2000f8e3cff */
[----:B------:R-:W-:Y:S01]  /*4ae0*/  UMOV UR9, UR25 ;  /* 0x0000001900097c82 */ /* 0x000fe20008000000 */
[----:B------:R-:W-:Y:S02]  /*4af0*/  USEL UR14, UR14, URZ, UP6 ;  /* 0x000000ff0e0e7287 */ /* 0x000fe4000b000000 */
[----:B------:R1:W-:Y:S01]  /*4b00*/  @!UP2 UTMALDG.3D [UR24], [UR20], desc[UR18] ;  /* 0x000012181400a5b4 */ /* 0x0003e20008011000 */
[----:B------:R-:W-:Y:S01]  /*4b10*/  SHF.L.U32 R14, R32, 0x1f, RZ ;  /* 0x0000001f200e7819 */ /* 0x000fe200000006ff */
[----:B------:R-:W-:Y:S01]  /*4b20*/  ULEA UR13, UR14, UR7, 0x3 ;  /* 0x000000070e0d7291 */ /* 0x000fe2000f8e18ff */
[----:B------:R1:W-:Y:S01]  /*4b30*/  @!UP1 UTMALDG.3D [UR8], [UR20], desc[UR18] ;  /* 0x00001208140095b4 */ /* 0x0003e20008011000 */
[----:B------:R5:W-:Y:S01]  /*4b40*/  @!P4 SYNCS.ARRIVE.TRANS64.RED.A0TR RZ, [UR15+0x40], R0 ;  /* 0x00004000ffffc9a7 */ /* 0x000be2000830040f */
[C---:B----4-:R-:W-:Y:S01]  /*4b50*/  @!P1 IMAD.HI.U32 R8, R11.reuse, R8, RZ ;  /* 0x000000080b089227 */ /* 0x050fe200078e00ff */
[----:B--2---:R-:W-:Y:S02]  /*4b60*/  @!P1 ISETP.NE.AND P0, PT, R12, 0x1, PT ;  /* 0x000000010c00980c */ /* 0x004fe40003f05270 */
[----:B-1----:R-:W-:Y:S01]  /*4b70*/  @!P1 ISETP.NE.AND P2, PT, R2, 0x1, PT ;  /* 0x000000010200980c */ /* 0x002fe20003f45270 */
[C---:B------:R-:W-:Y:S01]  /*4b80*/  @!P1 IMAD.HI.U32 R13, R10.reuse, R13, RZ ;  /* 0x0000000d0a0d9227 */ /* 0x040fe200078e00ff */
[----:B------:R-:W-:Y:S04]  /*4b90*/  @!P1 SHF.R.U32.HI R8, RZ, R9, R8 ;  /* 0x00000009ff089219 */ /* 0x000fe80000011608 */
[----:B------:R-:W-:Y:S01]  /*4ba0*/  @!P1 SEL R8, R11, R8, !P2 ;  /* 0x000000080b089207 */ /* 0x000fe20005000000 */
[----:B------:R-:W-:Y:S01]  /*4bb0*/  SYNCS.ARRIVE.TRANS64.RED.A1T0 RZ, [UR16], RZ ;  /* 0x000000ffffff79a7 */ /* 0x000fe20008100410 */
[----:B------:R-:W1:Y:S01]  /*4bc0*/  SYNCS.PHASECHK.TRANS64.TRYWAIT P5, [UR13+0x58], R14 ;  /* 0x0000580eff0075a7 */ /* 0x000e6200080a110d */
[----:B-----5:R-:W2:Y:S02]  /*4bd0*/  @!P1 LDC R0, c[0x0][0xb20] ;  /* 0x0002c800ff009b82 */ /* 0x020ea40000000800 */
[----:B--2---:R-:W-:Y:S04]  /*4be0*/  @!P1 SHF.R.U32.HI R0, RZ, R0, R13 ;  /* 0x00000000ff009219 */ /* 0x004fe8000001160d */
[----:B------:R-:W-:Y:S05]  /*4bf0*/  @!P1 SEL R9, R10, R0, !P0 ;  /* 0x000000000a099207 */ /* 0x000fea0004000000 */
[----:B------:R-:W-:Y:S02]  /*4c00*/  @!P1 IMAD.IADD R0, R9, 0x1, -R8 ;  /* 0x0000000109009824 */ /* 0x000fe400078e0a08 */
[----:B------:R-:W-:Y:S02]  /*4c10*/  @!P1 IMAD.IADD R8, R8, 0x1, -R9 ;  /* 0x0000000108089824 */ /* 0x000fe400078e0a09 */
[----:B------:R-:W-:Y:S02]  /*4c20*/  @!P1 IMAD R11, R0, R2, R11 ;  /* 0x00000002000b9224 */ /* 0x000fe400078e020b */
[----:B------:R-:W-:Y:S01]  /*4c30*/  @!P1 IMAD R10, R8, R12, R10 ;  /* 0x0000000c080a9224 */ /* 0x000fe200078e020a */
[----:B-1----:R-:W-:Y:S06]  /*4c40*/  @!P5 BRA `(.L_x_93) ;  /* 0x00000034001cd947 */ /* 0x002fec0003800000 */
.L_x_168:
[----:B------:R-:W-:Y:S01]  /*4c50*/  UIADD3 UR17, UPT, UPT, UR13, 0x40, URZ ;  /* 0x000000400d117890 */ /* 0x000fe2000fffe0ff */
[----:B------:R-:W-:Y:S01]  /*4c60*/  @!P4 IADD3 R2, P0, PT, R30, 0x580, RZ ;  /* 0x000005801e02c810 */ /* 0x000fe20007f1e0ff */
[----:B------:R-:W-:Y:S01]  /*4c70*/  VOTEU.ALL UP2, P4 ;  /* 0x0000000000ff7886 */ /* 0x000fe20002040000 */
[----:B------:R-:W-:Y:S01]  /*4c80*/  UMOV UR22, 0x0 ;  /* 0x0000000000167882 */ /* 0x000fe20000000000 */
[----:B------:R-:W-:Y:S01]  /*4c90*/  UPRMT UR15, UR37, 0x654, UR17 ;  /* 0x00000654250f7896 */ /* 0x000fe20008000011 */
[----:B------:R-:W-:Y:S01]  /*4ca0*/  @!P4 R2UR UR9, R2 ;  /* 0x000000000209c2ca */ /* 0x000fe200000e0000 */
[----:B-1----:R-:W-:Y:S01]  /*4cb0*/  @!P4 IMAD.X R0, RZ, RZ, R31, P0 ;  /* 0x000000ffff00c224 */ /* 0x002fe200000e061f */
[----:B------:R-:W-:Y:S01]  /*4cc0*/  UMOV UR23, 0x10000000 ;  /* 0x1000000000177882 */ /* 0x000fe20000000000 */
[----:B------:R-:W-:Y:S01]  /*4cd0*/  UMOV UR19, UR27 ;  /* 0x0000001b00137c82 */ /* 0x000fe20008000000 */
[----:B------:R-:W-:Y:S01]  /*4ce0*/  UMOV UR20, UR36 ;  /* 0x0000002400147c82 */ /* 0x000fe20008000000 */
[----:B------:R-:W-:Y:S01]  /*4cf0*/  UMOV UR11, UR27 ;  /* 0x0000001b000b7c82 */ /* 0x000fe20008000000 */
[----:B------:R-:W-:Y:S01]  /*4d00*/  @!P4 R2UR UR8, R0 ;  /* 0x000000000008c2ca */ /* 0x000fe200000e0000 */
[----:B------:R-:W-:Y:S01]  /*4d10*/  UMOV UR12, UR36 ;  /* 0x00000024000c7c82 */ /* 0x000fe20008000000 */
[----:B------:R-:W-:Y:S01]  /*4d20*/  VOTEU.ALL UP1, P4 ;  /* 0x0000000000ff7886 */ /* 0x000fe20002020000 */
[----:B------:R-:W-:Y:S01]  /*4d30*/  @P3 R2UR UR36, R27 ;  /* 0x000000001b2432ca */ /* 0x000fe200000e0000 */
[----:B------:R-:W-:Y:S01]  /*4d40*/  IMAD.IADD R15, R10, 0x1, R62 ;  /* 0x000000010a0f7824 */ /* 0x000fe200078e023e */
[----:B------:R-:W-:Y:S01]  /*4d50*/  ISETP.NE.AND P0, PT, R29, 0x2, PT ;  /* 0x000000021d00780c */ /* 0x000fe20003f05270 */
[----:B------:R-:W-:Y:S01]  /*4d60*/  IMAD.IADD R14, R11, 0x1, R63 ;  /* 0x000000010b0e7824 */ /* 0x000fe200078e023f */
[----:B------:R-:W-:Y:S01]  /*4d70*/  @!UP1 UIADD3 UR18, UPT, UPT, UR26, 0x10, URZ ;  /* 0x000000101a129890 */ /* 0x000fe2000fffe0ff */
[----:B------:R-:W-:Y:S01]  /*4d80*/  IMAD.U32 R8, RZ, RZ, UR9 ;  /* 0x00000009ff087e24 */ /* 0x000fe2000f8e00ff */
[----:B------:R-:W-:Y:S01]  /*4d90*/  @!UP1 UIADD3 UR10, UPT, UPT, UR26, 0x30, URZ ;  /* 0x000000301a0a9890 */ /* 0x000fe2000fffe0ff */
[----:B------:R-:W-:Y:S01]  /*4da0*/  SEL R0, RZ, 0x1, P0 ;  /* 0x00000001ff007807 */ /* 0x000fe20000000000 */
[----:B------:R-:W-:Y:S01]  /*4db0*/  UMOV UR9, UR17 ;  /* 0x0000001100097c82 */ /* 0x000fe20008000000 */
[----:B------:R-:W-:Y:S01]  /*4dc0*/  SEL R29, R29, RZ, P0 ;  /* 0x000000ff1d1d7207 */ /* 0x000fe20000000000 */
[----:B------:R-:W-:Y:S01]  /*4dd0*/  IMAD.U32 R9, RZ, RZ, UR8 ;  /* 0x00000008ff097e24 */ /* 0x000fe2000f8e00ff */
[----:B------:R-:W-:Y:S01]  /*4de0*/  @!P4 R2UR UR24, R8 ;  /* 0x000000000818c2ca */ /* 0x000fe200000e0000 */
[----:B------:R-:W-:Y:S01]  /*4df0*/  @!UP1 ULEA UR8, UR14, UR7, 0xd ;  /* 0x000000070e089291 */ /* 0x000fe2000f8e68ff */
[----:B------:R-:W-:Y:S02]  /*4e00*/  LOP3.LUT R28, R28, R0, RZ, 0x3c, !PT ;  /* 0x000000001c1c7212 */ /* 0x000fe400078e3cff */
[----:B------:R-:W-:Y:S01]  /*4e10*/  @!P4 R2UR UR25, R9 ;  /* 0x000000000919c2ca */ /* 0x000fe200000e0000 */
[----:B------:R-:W-:Y:S02]  /*4e20*/  @!UP1 UIADD3 UR16, UPT, UPT, UR8, 0x200, URZ ;  /* 0x0000020008109890 */ /* 0x000fe4000fffe0ff */
[----:B------:R-:W-:Y:S01]  /*4e30*/  @!UP1 UIADD3 UR8, UPT, UPT, UR8, 0x1200, URZ ;  /* 0x0000120008089890 */ /* 0x000fe2000fffe0ff */
[----:B------:R-:W-:Y:S09]  /*4e40*/  VOTEU.ALL UP1, P4 ;  /* 0x0000000000ff7886 */ /* 0x000ff20002020000 */
[----:B------:R2:W-:Y:S01]  /*4e50*/  @!UP2 UTMALDG.3D [UR16], [UR24], desc[UR22] ;  /* 0x000016101800a5b4 */ /* 0x0005e20008011000 */
[----:B------:R2:W-:Y:S01]  /*4e60*/  @!UP1 UTMALDG.3D [UR8], [UR24], desc[UR22] ;  /* 0x00001608180095b4 */ /* 0x0005e20008011000 */
[----:B------:R2:W-:Y:S01]  /*4e70*/  @!P4 SYNCS.ARRIVE.TRANS64.RED.A0TR RZ, [UR13+0x40], R25 ;  /* 0x00004019ffffc9a7 */ /* 0x0005e2000830040d */
[----:B------:R-:W-:Y:S04]  /*4e80*/  UIADD3 UR13, UPT, UPT, UR14, 0x1, URZ ;  /* 0x000000010e0d7890 */ /* 0x000fe8000fffe0ff */
[----:B------:R-:W-:Y:S04]  /*4e90*/  UISETP.NE.AND UP1, UPT, UR13, 0x3, UPT ;  /* 0x000000030d00788c */ /* 0x000fe8000bf25270 */
[----:B------:R-:W-:Y:S02]  /*4ea0*/  USEL UR14, URZ, 0x1, UP1 ;  /* 0x00000001ff0e7887 */ /* 0x000fe40008800000 */
[----:B------:R-:W-:Y:S02]  /*4eb0*/  USEL UR13, UR13, URZ, UP1 ;  /* 0x000000ff0d0d7287 */ /* 0x000fe40008800000 */
[----:B------:R-:W-:Y:S02]  /*4ec0*/  UPLOP3.LUT UP1, UPT, UPT, UPT, UPT, 0x80, 0x8 ;  /* 0x000000000008789c */ /* 0x000fe40003f2f070 */
[----:B------:R-:W-:Y:S01]  /*4ed0*/  LOP3.LUT R32, R32, UR14, RZ, 0x3c, !PT ;  /* 0x0000000e20207c12 */ /* 0x000fe2000f8e3cff */
[----:B------:R-:W-:Y:S01]  /*4ee0*/  SYNCS.ARRIVE.TRANS64.RED.A1T0 RZ, [UR15], RZ ;  /* 0x000000ffffff79a7 */ /* 0x000fe2000810040f */
[----:B------:R-:W-:Y:S07]  /*4ef0*/  @P3 BRA `(.L_x_94) ;  /* 0xfffffff000e43947 */ /* 0x000fee000383ffff */
[----:B------:R-:W-:Y:S01]  /*4f00*/  UIADD3 UR7, UPT, UPT, UR7, 0x58, URZ ;  /* 0x0000005807077890 */ /* 0x000fe2000fffe0ff */
[----:B------:R-:W-:-:S03]  /*4f10*/  SHF.L.U32 R2, R32, 0x1f, RZ ;  /* 0x0000001f20027819 */ /* 0x000fc600000006ff */
[----:B------:R-:W-:-:S09]  /*4f20*/  ULEA UR4, UR13, UR7, 0x3 ;  /* 0x000000070d047291 */ /* 0x000fd2000f8e18ff */
[----:B------:R-:W1:Y:S02]  /*4f30*/  SYNCS.PHASECHK.TRANS64.TRYWAIT P0, [UR4], R2 ;  /* 0x00000002ff0075a7 */ /* 0x000e640008001104 */
[----:B-1----:R-:W-:Y:S05]  /*4f40*/  @!P0 BRA `(.L_x_95) ;  /* 0x0000003000748947 */ /* 0x002fea0003800000 */
.L_x_170:
        /* <DEDUP_REMOVED lines=9> */
.L_x_172:
[----:B------:R-:W-:-:S04]  /*4fe0*/  UIADD3 UR5, UPT, UPT, UR5, 0x1, URZ ;  /* 0x0000000105057890 */ /* 0x000fc8000fffe0ff */
[----:B------:R-:W-:-:S04]  /*4ff0*/  UISETP.NE.AND UP0, UPT, UR5, 0x3, UPT ;  /* 0x000000030500788c */ /* 0x000fc8000bf05270 */
[----:B------:R-:W-:Y:S02]  /*5000*/  USEL UR4, URZ, 0x1, UP0 ;  /* 0x00000001ff047887 */ /* 0x000fe40008000000 */
[----:B------:R-:W-:-:S04]  /*5010*/  USEL UR5, UR5, URZ, UP0 ;  /* 0x000000ff05057287 */ /* 0x000fc80008000000 */
[----:B------:R-:W-:Y:S01]  /*5020*/  ULEA UR5, UR5, UR7, 0x3 ;  /* 0x0000000705057291 */ /* 0x000fe2000f8e18ff */
[----:B-1----:R-:W-:-:S04]  /*5030*/  LOP3.LUT R2, R32, UR4, RZ, 0x3c, !PT ;  /* 0x0000000420027c12 */ /* 0x002fc8000f8e3cff */
[----:B------:R-:W-:Y:S01]  /*5040*/  SHF.L.U32 R2, R2, 0x1f, RZ ;  /* 0x0000001f02027819 */ /* 0x000fe200000006ff */
[----:B------:R-:W-:-:S07]  /*5050*/  IMAD.U32 R0, RZ, RZ, UR5 ;  /* 0x00000005ff007e24 */ /* 0x000fce000f8e00ff */
.L_x_97:
[----:B-1----:R1:W4:Y:S02]  /*5060*/  SYNCS.PHASECHK.TRANS64.TRYWAIT P0, [R0+URZ], R2 ;  /* 0x00000002000075a7 */ /* 0x00232400080011ff */
[----:B----4-:R-:W-:Y:S05]  /*5070*/  @!P0 NANOSLEEP.SYNCS 0x989680 ;  /* 0x009896800000895d */ /* 0x010fea0003900000 */
[----:B------:R-:W4:Y:S02]  /*5080*/  @!P0 SYNCS.PHASECHK.TRANS64 P0, [R0+URZ], R2 ;  /* 0x00000002000085a7 */ /* 0x000f2400080010ff */
[----:B--2-4-:R-:W-:Y:S05]  /*5090*/  @P0 EXIT ;  /* 0x000000000000094d */ /* 0x014fea0003800000 */
[----:B------:R-:W-:Y:S05]  /*50a0*/  BRA `(.L_x_97) ;  /* 0xfffffffc00ec7947 */ /* 0x000fea000383ffff */
.L_x_85:
[----:B------:R-:W-:-:S06]  /*50b0*/  UISETP.GE.AND UP1, UPT, UR10, 0x4, UPT ;  /* 0x000000040a00788c */ /* 0x000fcc000bf26270 */
[----:B------:R-:W-:-:S13]  /*50c0*/  PLOP3.LUT P0, PT, PT, PT, UP1, 0x80, 0x8 ;  /* 0x000000000008781c */ /* 0x000fda0003f0f018 */
[----:B------:R-:W-:Y:S05]  /*50d0*/  @!P0 EXIT ;  /* 0x000000000000894d */ /* 0x000fea0003800000 */
[----:B------:R-:W-:Y:S01]  /*50e0*/  BAR.SYNC.DEFER_BLOCKING 0x6, 0xa0 ;  /* 0x0182800000007b1d */ /* 0x000fe20000010000 */
[C---:B------:R-:W-:Y:S01]  /*50f0*/  IMAD.SHL.U32 R4, R69.reuse, 0x10, RZ ;  /* 0x0000001045047824 */ /* 0x040fe200078e00ff */
[C---:B------:R-:W-:Y:S01]  /*5100*/  LOP3.LUT R76, R69.reuse, 0x60, RZ, 0xc0, !PT ;  /* 0x00000060454c7812 */ /* 0x040fe200078ec0ff */
[C---:B------:R-:W-:Y:S01]  /*5110*/  IMAD.SHL.U32 R3, R68.reuse, 0x200000, RZ ;  /* 0x0020000044037824 */ /* 0x040fe200078e00ff */
[C---:B------:R-:W-:Y:S01]  /*5120*/  LOP3.LUT R70, R69.reuse, 0x2, RZ, 0xc0, !PT ;  /* 0x0000000245467812 */ /* 0x040fe200078ec0ff */
[----:B------:R-:W-:Y:S01]  /*5130*/  IMAD.SHL.U32 R5, R68, 0x200, RZ ;  /* 0x0000020044057824 */ /* 0x000fe200078e00ff */
[----:B------:R-:W-:Y:S02]  /*5140*/  UMOV UR48, 0x400 ;  /* 0x0000040000307882 */ /* 0x000fe40000000000 */
[----:B------:R-:W1:Y:S01]  /*5150*/  LDC R67, c[0x0][0x370] ;  /* 0x0000dc00ff437b82 */ /* 0x000e620000000800 */
[----:B------:R-:W-:Y:S01]  /*5160*/  ULEA UR48, UR37, UR48, 0x18 ;  /* 0x0000003025307291 */ /* 0x000fe2000f8ec0ff */
[C---:B------:R-:W-:Y:S01]  /*5170*/  LOP3.LUT R75, R4.reuse, 0x590, RZ, 0xc0, !PT ;  /* 0x00000590044b7812 */ /* 0x040fe200078ec0ff */
[C---:B------:R-:W-:Y:S01]  /*5180*/  IMAD.SHL.U32 R2, R69.reuse, 0x2, RZ ;  /* 0x0000000245027824 */ /* 0x040fe200078e00ff */
[----:B------:R-:W-:Y:S01]  /*5190*/  LOP3.LUT R4, R4, 0x60, RZ, 0xc0, !PT ;  /* 0x0000006004047812 */ /* 0x000fe200078ec0ff */
[----:B------:R-:W-:Y:S01]  /*51a0*/  IMAD.U32 R32, R69, 0x10000, RZ ;  /* 0x0001000045207824 */ /* 0x000fe200078e00ff */
[----:B------:R-:W-:Y:S01]  /*51b0*/  LOP3.LUT R3, R3, 0x200000, RZ, 0xc0, !PT ;  /* 0x0020000003037812 */ /* 0x000fe200078ec0ff */
[----:B------:R-:W-:Y:S01]  /*51c0*/  UIADD3 UR52, UPT, UPT, UR48, 0x200, URZ ;  /* 0x0000020030347890 */ /* 0x000fe2000fffe0ff */
[----:B------:R-:W2:Y:S01]  /*51d0*/  LDC R28, c[0x0][0xb0c] ;  /* 0x0002c300ff1c7b82 */ /* 0x000ea20000000800 */
[----:B------:R-:W-:Y:S01]  /*51e0*/  LOP3.LUT R69, R69, 0x4, RZ, 0xc0, !PT ;  /* 0x0000000445457812 */ /* 0x000fe200078ec0ff */
[----:B------:R-:W-:Y:S01]  /*51f0*/  IMAD.MOV.U32 R31, RZ, RZ, RZ ;  /* 0x000000ffff1f7224 */ /* 0x000fe200078e00ff */
[----:B------:R-:W-:-:S02]  /*5200*/  LOP3.LUT R75, R75, 0x200, R5, 0xf8, !PT ;  /* 0x000002004b4b7812 */ /* 0x000fc400078ef805 */
[----:B------:R-:W-:Y:S02]  /*5210*/  CS2R R72, SRZ ;  /* 0x0000000000487805 */ /* 0x000fe4000001ff00 */
[----:B------:R-:W-:Y:S01]  /*5220*/  LOP3.LUT R2, R4, 0xc, R2, 0xf8, !PT ;  /* 0x0000000c04027812 */ /* 0x000fe200078ef802 */
[----:B------:R-:W-:Y:S01]  /*5230*/  IMAD.MOV.U32 R79, RZ, RZ, RZ ;  /* 0x000000ffff4f7224 */ /* 0x000fe200078e00ff */
[----:B------:R-:W-:Y:S01]  /*5240*/  LOP3.LUT R32, R3, 0x400000, R32, 0xf8, !PT ;  /* 0x0040000003207812 */ /* 0x000fe200078ef820 */
[----:B------:R-:W3:Y:S01]  /*5250*/  LDC R65, c[0x0][0xb20] ;  /* 0x0002c800ff417b82 */ /* 0x000ee20000000800 */
[----:B------:R-:W4:Y:S01]  /*5260*/  LDS R0, [UR48+0x130] ;  /* 0x00013030ff007984 */ /* 0x000f220008000800 */
[----:B------:R-:W-:Y:S01]  /*5270*/  IADD3 R74, PT, PT, -R69, 0x2, RZ ;  /* 0x00000002454a7810 */ /* 0x000fe20007ffe1ff */
[----:B------:R-:W-:Y:S01]  /*5280*/  IMAD.MOV R70, RZ, RZ, -R70 ;  /* 0x000000ffff467224 */ /* 0x000fe200078e0a46 */
[----:B------:R-:W-:Y:S01]  /*5290*/  LOP3.LUT R75, R75, R2, RZ, 0xfc, !PT ;  /* 0x000000024b4b7212 */ /* 0x000fe200078efcff */
[----:B------:R-:W-:Y:S01]  /*52a0*/  IMAD.MOV R69, RZ, RZ, -R69 ;  /* 0x000000ffff457224 */ /* 0x000fe200078e0a45 */
[----:B------:R-:W1:Y:S01]  /*52b0*/  LDCU.64 UR54, c[0x0][0x348] ;  /* 0x00006900ff3677ac */ /* 0x000e620008000a00 */
[----:B------:R-:W-:Y:S01]  /*52c0*/  IMAD.SHL.U32 R74, R74, 0x10, RZ ;  /* 0x000000104a4a7824 */ /* 0x000fe200078e00ff */
[----:B------:R-:W1:Y:S01]  /*52d0*/  LDC R27, c[0x0][0xb30] ;  /* 0x0002cc00ff1b7b82 */ /* 0x000e620000000800 */
[----:B------:R-:W-:Y:S01]  /*52e0*/  LEA R75, R75, UR52, 0x2 ;  /* 0x000000344b4b7c11 */ /* 0x000fe2000f8e10ff */
[----:B------:R-:W-:Y:S01]  /*52f0*/  UMOV UR51, 0x1 ;  /* 0x0000000100337882 */ /* 0x000fe20000000000 */
[----:B------:R-:W1:Y:S01]  /*5300*/  LDCU.64 UR38, c[0x0][0x888] ;  /* 0x00011100ff2677ac */ /* 0x000e620008000a00 */
[----:B------:R-:W1:Y:S04]  /*5310*/  LDCU.64 UR44, c[0x0][0x890] ;  /* 0x00011200ff2c77ac */ /* 0x000e680008000a00 */
[----:B------:R-:W1:Y:S01]  /*5320*/  LDC.64 R60, c[0x0][0xb10] ;  /* 0x0002c400ff3c7b82 */ /* 0x000e620000000a00 */
[----:B------:R-:W-:Y:S01]  /*5330*/  UMOV UR56, URZ ;  /* 0x000000ff00387c82 */ /* 0x000fe20008000000 */
[----:B------:R-:W-:Y:S01]  /*5340*/  UMOV UR50, URZ ;  /* 0x000000ff00327c82 */ /* 0x000fe20008000000 */
[----:B------:R-:W-:-:S05]  /*5350*/  UMOV UR49, URZ ;  /* 0x000000ff00317c82 */ /* 0x000fca0008000000 */
[----:B------:R-:W1:Y:S08]  /*5360*/  LDC.64 R24, c[0x0][0xb18] ;  /* 0x0002c600ff187b82 */ /* 0x000e700000000a00 */
[----:B------:R-:W1:Y:S08]  /*5370*/  LDC.64 R22, c[0x0][0xb28] ;  /* 0x0002ca00ff167b82 */ /* 0x000e700000000a00 */
[----:B------:R-:W1:Y:S01]  /*5380*/  LDC.64 R58, c[0x0][0x8b0] ;  /* 0x00022c00ff3a7b82 */ /* 0x000e620000000a00 */
[----:B----4-:R-:W-:-:S07]  /*5390*/  IMAD.IADD R32, R0, 0x1, R32 ;  /* 0x0000000100207824 */ /* 0x010fce00078e0220 */
[----:B------:R-:W4:Y:S08]  /*53a0*/  LDC.64 R56, c[0x0][0x8a8] ;  /* 0x00022a00ff387b82 */ /* 0x000f300000000a00 */
[----:B--23--:R-:W1:Y:S02]  /*53b0*/  LDC R66, c[0x0][0x374] ;  /* 0x0000dd00ff427b82 */ /* 0x00ce640000000800 */
.L_x_128:
[C---:B------:R-:W-:Y:S02]  /*53c0*/  LEA R0, R79.reuse, UR48, 0x3 ;  /* 0x000000304f007c11 */ /* 0x040fe4000f8e18ff */
[----:B------:R-:W-:Y:S02]  /*53d0*/  SHF.L.U32 R2, R72, 0x1f, RZ ;  /* 0x0000001f48027819 */ /* 0x000fe400000006ff */
[----:B------:R-:W-:Y:S02]  /*53e0*/  LEA R16, R79, UR48, 0x4 ;  /* 0x000000304f107c11 */ /* 0x000fe4000f8e20ff */
[----:B------:R-:W2:Y:S02]  /*53f0*/  SYNCS.PHASECHK.TRANS64.TRYWAIT P0, [R0+URZ+0x80], R2 ;  /* 0x00008002000075a7 */ /* 0x000ea400080011ff */
[----:B--23--:R-:W-:Y:S05]  /*5400*/  @!P0 BRA `(.L_x_98) ;  /* 0x0000002c00748947 */ /* 0x00cfea0003800000 */
.L_x_173:
[----:B------:R-:W3:Y:S01]  /*5410*/  LDC.64 R10, c[0x0][0xb10] ;  /* 0x0002c400ff0a7b82 */ /* 0x000ee20000000a00 */
[----:B------:R-:W4:Y:S01]  /*5420*/  LDS.128 R16, [R16+0x110] ;  /* 0x0001100010107984 */ /* 0x000f220000000c00 */
[----:B-1----:R-:W-:Y:S01]  /*5430*/  ISETP.NE.AND P1, PT, R27, 0x1, PT ;  /* 0x000000011b00780c */ /* 0x002fe20003f25270 */
[----:B--2---:R-:W-:Y:S01]  /*5440*/  VIADD R0, R0, 0x90 ;  /* 0x0000009000007836 */ /* 0x004fe20000000000 */
[----:B------:R-:W-:Y:S04]  /*5450*/  ISETP.GE.AND P0, PT, R26, 0x1, PT ;  /* 0x000000011a00780c */ /* 0x000fe80003f06270 */
[----:B------:R-:W1:Y:S01]  /*5460*/  LDC.64 R8, c[0x0][0xb18] ;  /* 0x0002c600ff087b82 */ /* 0x000e620000000a00 */
[----:B------:R-:W-:Y:S01]  /*5470*/  PRMT R0, RZ, 0x654, R0 ;  /* 0x00000654ff007816 */ /* 0x000fe20000000000 */
[----:B------:R-:W-:Y:S01]  /*5480*/  @!PT LDS RZ, [RZ] ;  /* 0x00000000fffff984 */ /* 0x000fe20000000800 */
[----:B------:R-:W-:Y:S01]  /*5490*/  @!PT LDS RZ, [RZ] ;  /* 0x00000000fffff984 */ /* 0x000fe20000000800 */
[----:B------:R-:W-:Y:S01]  /*54a0*/  @!PT LDS RZ, [RZ] ;  /* 0x00000000fffff984 */ /* 0x000fe20000000800 */
[----:B------:R-:W-:Y:S01]  /*54b0*/  @!PT LDS RZ, [RZ] ;  /* 0x00000000fffff984 */ /* 0x000fe20000000800 */
[----:B------:R2:W-:Y:S06]  /*54c0*/  MEMBAR.ALL.CTA ;  /* 0x0000000000007992 */ /* 0x0005ec0000008000 */
[----:B--2---:R-:W2:Y:S01]  /*54d0*/  FENCE.VIEW.ASYNC.S ;  /* 0x00000000000073c6 */ /* 0x004ea20000000000 */
[----:B------:R-:W1:Y:S08]  /*54e0*/  @!P1 LDC R12, c[0x0][0xb20] ;  /* 0x0002c800ff0c9b82 */ /* 0x000e700000000800 */
[----:B------:R-:W1:Y:S01]  /*54f0*/  @!P1 LDC R7, c[0x0][0xb0c] ;  /* 0x0002c300ff079b82 */ /* 0x000e620000000800 */
[----:B--2---:R2:W-:Y:S01]  /*5500*/  SYNCS.ARRIVE.TRANS64.RED.A1T0 RZ, [R0+URZ], RZ ;  /* 0x000000ff00ff79a7 */ /* 0x0045e200081004ff */
[----:B----4-:R-:W-:Y:S04]  /*5510*/  LOP3.LUT P4, RZ, R18, 0x1, RZ, 0xc0, !PT ;  /* 0x0000000112ff7812 */ /* 0x010fe8000788c0ff */
[----:B------:R-:W-:Y:S09]  /*5520*/  P2R R77, PR, RZ, 0x10 ;  /* 0x00000010ff4d7803 */ /* 0x000ff20000000000 */
[----:B------:R-:W-:Y:S02]  /*5530*/  @P4 MOV R30, R16 ;  /* 0x00000010001e4202 */ /* 0x000fe40000000f00 */
[----:B------:R-:W-:Y:S01]  /*5540*/  @P4 LOP3.LUT R29, R17, 0xffff, RZ, 0xc0, !PT ;  /* 0x0000ffff111d4812 */ /* 0x000fe200078ec0ff */
[----:B--23--:R-:W-:Y:S06]  /*5550*/  @!P0 BRA `(.L_x_99) ;  /* 0x0000000000a48947 */ /* 0x00cfec0003800000 */
[----:B------:R-:W-:Y:S01]  /*5560*/  IMAD.HI.U32 R0, R66, R25, RZ ;  /* 0x0000001942007227 */ /* 0x000fe200078e00ff */
[----:B------:R-:W-:Y:S02]  /*5570*/  ISETP.NE.AND P0, PT, R24, 0x1, PT ;  /* 0x000000011800780c */ /* 0x000fe40003f05270 */
[----:B------:R-:W-:Y:S01]  /*5580*/  ISETP.NE.AND P2, PT, R26, 0x1, PT ;  /* 0x000000011a00780c */ /* 0x000fe20003f45270 */
[----:B------:R-:W-:Y:S01]  /*5590*/  IMAD.HI.U32 R4, R67, R60, RZ ;  /* 0x0000003c43047227 */ /* 0x000fe200078e00ff */
[----:B------:R-:W-:Y:S02]  /*55a0*/  SHF.R.U32.HI R0, RZ, R65, R0 ;  /* 0x00000041ff007219 */ /* 0x000fe40000011600 */
[----:B------:R-:W-:Y:S01]  /*55b0*/  ISETP.NE.AND P3, PT, R28, 0x1, PT ;  /* 0x000000011c00780c */ /* 0x000fe20003f65270 */
[----:B------:R-:W-:Y:S01]  /*55c0*/  IMAD.HI.U32 R6, R29, R25, RZ ;  /* 0x000000191d067227 */ /* 0x000fe200078e00ff */
[-C--:B------:R-:W-:Y:S02]  /*55d0*/  SHF.R.U32.HI R4, RZ, R61.reuse, R4 ;  /* 0x0000003dff047219 */ /* 0x080fe40000011604 */
[----:B------:R-:W-:Y:S01]  /*55e0*/  SEL R0, R66, R0, !P0 ;  /* 0x0000000042007207 */ /* 0x000fe20004000000 */
[----:B------:R-:W-:Y:S01]  /*55f0*/  IMAD.HI.U32 R5, R30, R60, RZ ;  /* 0x0000003c1e057227 */ /* 0x000fe200078e00ff */
[----:B------:R-:W-:Y:S03]  /*5600*/  SEL R4, R67, R4, !P3 ;  /* 0x0000000443047207 */ /* 0x000fe60005800000 */
[-C--:B------:R-:W-:Y:S01]  /*5610*/  IMAD.HI.U32 R3, R0, R22.reuse, RZ ;  /* 0x0000001600037227 */ /* 0x080fe200078e00ff */
[----:B------:R-:W-:Y:S03]  /*5620*/  SHF.R.U32.HI R5, RZ, R61, R5 ;  /* 0x0000003dff057219 */ /* 0x000fe60000011605 */
[----:B------:R-:W-:Y:S01]  /*5630*/  IMAD.HI.U32 R2, R4, R22, RZ ;  /* 0x0000001604027227 */ /* 0x000fe200078e00ff */
[----:B------:R-:W-:Y:S02]  /*5640*/  @P2 SHF.R.U32.HI R0, RZ, R23, R3 ;  /* 0x00000017ff002219 */ /* 0x000fe40000011603 */
[----:B------:R-:W-:Y:S02]  /*5650*/  SHF.R.U32.HI R3, RZ, R65, R6 ;  /* 0x00000041ff037219 */ /* 0x000fe40000011606 */
[----:B------:R-:W-:Y:S01]  /*5660*/  @P2 SHF.R.U32.HI R4, RZ, R23, R2 ;  /* 0x00000017ff042219 */ /* 0x000fe20000011602 */
[----:B------:R-:W-:Y:S01]  /*5670*/  IMAD R0, R26, R0, RZ ;  /* 0x000000001a007224 */ /* 0x000fe200078e02ff */
[----:B------:R-:W-:Y:S02]  /*5680*/  SEL R3, R29, R3, !P0 ;  /* 0x000000031d037207 */ /* 0x000fe40004000000 */
[----:B------:R-:W-:Y:S01]  /*5690*/  SEL R2, R30, R5, !P3 ;  /* 0x000000051e027207 */ /* 0x000fe20005800000 */
[----:B------:R-:W-:Y:S01]  /*56a0*/  IMAD R5, R26, R4, RZ ;  /* 0x000000041a057224 */ /* 0x000fe200078e02ff */
[C---:B------:R-:W-:Y:S01]  /*56b0*/  ISETP.GE.AND P0, PT, R3.reuse, R0, PT ;  /* 0x000000000300720c */ /* 0x040fe20003f06270 */
[C---:B------:R-:W-:Y:S03]  /*56c0*/  IMAD.HI.U32 R0, R3.reuse, R22, RZ ;  /* 0x0000001603007227 */ /* 0x040fe600078e00ff */
[C---:B------:R-:W-:Y:S02]  /*56d0*/  ISETP.GE.OR P0, PT, R2.reuse, R5, P0 ;  /* 0x000000050200720c */ /* 0x040fe40000706670 */
[----:B------:R-:W-:Y:S04]  /*56e0*/  SHF.R.U32.HI R0, RZ, R23, R0 ;  /* 0x00000017ff007219 */ /* 0x000fe80000011600 */
[C---:B------:R-:W-:Y:S05]  /*56f0*/  SEL R6, R3.reuse, R0, !P2 ;  /* 0x0000000003067207 */ /* 0x040fea0005000000 */
        /* <DEDUP_REMOVED lines=14> */
[----:B------:R-:W-:Y:S07]  /*57e0*/  IMAD R29, R3, R24, R29 ;  /* 0x00000018031d7224 */ /* 0x000fee00078e021d */
.L_x_99:
[----:B-1----:R-:W-:Y:S01]  /*57f0*/  @!P1 ISETP.NE.AND P0, PT, R8, 0x1, PT ;  /* 0x000000010800980c */ /* 0x002fe20003f05270 */
[----:B------:R-:W-:Y:S01]  /*5800*/  @!P1 IMAD.HI.U32 R0, R30, R10, RZ ;  /* 0x0000000a1e009227 */ /* 0x000fe200078e00ff */
[----:B------:R-:W-:Y:S01]  /*5810*/  @!P1 ISETP.NE.AND P2, PT, R7, 0x1, PT ;  /* 0x000000010700980c */ /* 0x000fe20003f45270 */
[----:B------:R-:W-:Y:S01]  /*5820*/  ULOP3.LUT UP0, URZ, UR52, 0x1b0, URZ, 0xc0, !UPT ;  /* 0x000001b034ff7892 */ /* 0x000fe2000f80c0ff */
[----:B------:R-:W-:Y:S01]  /*5830*/  R2UR UR42, R14 ;  /* 0x000000000e2a72ca */ /* 0x000fe200000e0000 */
[----:B------:R-:W-:Y:S01]  /*5840*/  @!P1 IMAD.HI.U32 R2, R29, R9, RZ ;  /* 0x000000091d029227 */ /* 0x000fe200078e00ff */
[----:B------:R-:W-:Y:S02]  /*5850*/  @!P1 SHF.R.U32.HI R0, RZ, R11, R0 ;  /* 0x0000000bff009219 */ /* 0x000fe40000011600 */
[----:B------:R-:W-:Y:S01]  /*5860*/  R2UR UR41, R15 ;  /* 0x000000000f2972ca */ /* 0x000fe200000e0000 */
[----:B------:R-:W-:Y:S01]  /*5870*/  VIADD R79, R79, 0x1 ;  /* 0x000000014f4f7836 */ /* 0x000fe20000000000 */
[----:B------:R-:W-:Y:S02]  /*5880*/  @!P1 SHF.R.U32.HI R2, RZ, R12, R2 ;  /* 0x0000000cff029219 */ /* 0x000fe40000011602 */
[----:B------:R-:W-:Y:S02]  /*5890*/  @!P1 SEL R3, R30, R0, !P2 ;  /* 0x000000001e039207 */ /* 0x000fe40005000000 */
[----:B------:R-:W-:Y:S02]  /*58a0*/  @!P1 SEL R2, R29, R2, !P0 ;  /* 0x000000021d029207 */ /* 0x000fe40004000000 */
[----:B------:R-:W-:Y:S01]  /*58b0*/  @P4 SHF.R.U32.HI R71, RZ, 0x10, R17 ;  /* 0x00000010ff474819 */ /* 0x000fe20000011611 */
[----:B------:R-:W-:Y:S02]  /*58c0*/  USHF.L.U32 UR42, UR42, 0x6, URZ ;  /* 0x000000062a2a7899 */ /* 0x000fe400080006ff */
[----:B------:R-:W-:Y:S02]  /*58d0*/  @!P1 IMAD.IADD R0, R2, 0x1, -R3 ;  /* 0x0000000102009824 */ /* 0x000fe400078e0a03 */
[----:B------:R-:W-:Y:S01]  /*58e0*/  @!P1 IMAD.IADD R2, R3, 0x1, -R2 ;  /* 0x0000000103029824 */ /* 0x000fe200078e0a02 */
[----:B------:R-:W-:Y:S01]  /*58f0*/  USHF.L.U32 UR41, UR41, 0x6, URZ ;  /* 0x0000000629297899 */ /* 0x000fe200080006ff */
[----:B------:R-:W-:Y:S02]  /*5900*/  @!P1 IMAD R30, R0, R7, R30 ;  /* 0x00000007001e9224 */ /* 0x000fe400078e021e */
[----:B------:R-:W-:Y:S01]  /*5910*/  @!P1 IMAD R29, R2, R8, R29 ;  /* 0x00000008021d9224 */ /* 0x000fe200078e021d */
[----:B------:R-:W-:Y:S08]  /*5920*/  BRA.U !UP0, `(.L_x_100) ;  /* 0x00000001087c7547 */ /* 0x000ff0000b800000 */
[----:B------:R-:W1:Y:S01]  /*5930*/  LDCU.64 UR8, c[0x4][0x80] ;  /* 0x01001000ff0877ac */ /* 0x000e620008000a00 */
[----:B------:R-:W-:Y:S01]  /*5940*/  MOV R2, 0x0 ;  /* 0x0000000000027802 */ /* 0x000fe20000000f00 */
[----:B------:R-:W-:Y:S02]  /*5950*/  HFMA2 R12, -RZ, RZ, 0, 5.9604644775390625e-08 ;  /* 0x00000001ff0c7431 */ /* 0x000fe400000001ff */
[----:B------:R-:W-:Y:S01]  /*5960*/  IMAD.MOV.U32 R8, RZ, RZ, 0x70 ;  /* 0x00000070ff087424 */ /* 0x000fe200078e00ff */
[----:B------:R2:W3:Y:S01]  /*5970*/  LDC.64 R14, c[0x4][R2] ;  /* 0x01000000020e7b82 */ /* 0x0004e20000000a00 */
[----:B------:R-:W4:Y:S01]  /*5980*/  LDCU.64 UR6, c[0x4][0x88] ;  /* 0x01001100ff0677ac */ /* 0x000f220008000a00 */
[----:B------:R-:W-:Y:S01]  /*5990*/  IMAD.MOV.U32 R13, RZ, RZ, RZ ;  /* 0x000000ffff0d7224 */ /* 0x000fe200078e00ff */
[----:B------:R-:W2:Y:S01]  /*59a0*/  LDCU.64 UR4, c[0x4][0x8] ;  /* 0x01000100ff0477ac */ /* 0x000ea20008000a00 */
[----:B-1----:R-:W-:Y:S01]  /*59b0*/  MOV R5, UR9 ;  /* 0x0000000900057c02 */ /* 0x002fe20008000f00 */
[----:B------:R-:W-:Y:S01]  /*59c0*/  IMAD.U32 R4, RZ, RZ, UR8 ;  /* 0x00000008ff047e24 */ /* 0x000fe2000f8e00ff */
[----:B----4-:R-:W-:Y:S01]  /*59d0*/  MOV R7, UR7 ;  /* 0x0000000700077c02 */ /* 0x010fe20008000f00 */
[----:B------:R-:W-:Y:S01]  /*59e0*/  IMAD.U32 R6, RZ, RZ, UR6 ;  /* 0x00000006ff067e24 */ /* 0x000fe2000f8e00ff */
[----:B--2---:R-:W-:Y:S01]  /*59f0*/  MOV R11, UR5 ;  /* 0x00000005000b7c02 */ /* 0x004fe20008000f00 */
[----:B------:R-:W-:Y:S02]  /*5a00*/  IMAD.U32 R10, RZ, RZ, UR4 ;  /* 0x00000004ff0a7e24 */ /* 0x000fe4000f8e00ff */
[----:B------:R-:W-:Y:S07]  /*5a10*/  LEPC R20, `(.L_x_101) ;  /* 0x000000001014794e */ /* 0x000fee0000000000 */
[----:B---3-5:R-:W-:Y:S05]  /*5a20*/  CALL.ABS.NOINC R14 ;  /* 0x000000000e007343 */ /* 0x028fea0003c00000 */
.L_x_101:
[----:B------:R-:W1:Y:S01]  /*5a30*/  LDCU.64 UR8, c[0x4][0x80] ;  /* 0x01001000ff0877ac */ /* 0x000e620008000a00 */
[----:B------:R-:W2:Y:S01]  /*5a40*/  LDC.64 R2, c[0x4][R2] ;  /* 0x0100000002027b82 */ /* 0x000ea20000000a00 */
[----:B------:R-:W-:Y:S02]  /*5a50*/  HFMA2 R12, -RZ, RZ, 0, 5.9604644775390625e-08 ;  /* 0x00000001ff0c7431 */ /* 0x000fe400000001ff */
[----:B------:R-:W-:Y:S02]  /*5a60*/  IMAD.MOV.U32 R8, RZ, RZ, 0x70 ;  /* 0x00000070ff087424 */ /* 0x000fe400078e00ff */
[----:B------:R-:W-:Y:S01]  /*5a70*/  IMAD.MOV.U32 R13, RZ, RZ, RZ ;  /* 0x000000ffff0d7224 */ /* 0x000fe200078e00ff */
[----:B------:R-:W3:Y:S01]  /*5a80*/  LDCU.64 UR6, c[0x4][0x88] ;  /* 0x01001100ff0677ac */ /* 0x000ee20008000a00 */
[----:B------:R-:W4:Y:S01]  /*5a90*/  LDCU.64 UR4, c[0x4][0x8] ;  /* 0x01000100ff0477ac */ /* 0x000f220008000a00 */
[----:B-1----:R-:W-:Y:S02]  /*5aa0*/  MOV R4, UR8 ;  /* 0x0000000800047c02 */ /* 0x002fe40008000f00 */
[----:B------:R-:W-:Y:S02]  /*5ab0*/  MOV R5, UR9 ;  /* 0x0000000900057c02 */ /* 0x000fe40008000f00 */
[----:B---3--:R-:W-:Y:S01]  /*5ac0*/  MOV R7, UR7 ;  /* 0x0000000700077c02 */ /* 0x008fe20008000f00 */
[----:B------:R-:W-:Y:S01]  /*5ad0*/  IMAD.U32 R6, RZ, RZ, UR6 ;  /* 0x00000006ff067e24 */ /* 0x000fe2000f8e00ff */
[----:B----4-:R-:W-:Y:S01]  /*5ae0*/  MOV R11, UR5 ;  /* 0x00000005000b7c02 */ /* 0x010fe20008000f00 */
[----:B------:R-:W-:Y:S02]  /*5af0*/  IMAD.U32 R10, RZ, RZ, UR4 ;  /* 0x00000004ff0a7e24 */ /* 0x000fe4000f8e00ff */
[----:B------:R-:W-:Y:S07]  /*5b00*/  LEPC R20, `(.L_x_100) ;  /* 0x000000001014794e */ /* 0x000fee0000000000 */
[----:B--2---:R-:W-:Y:S05]  /*5b10*/  CALL.ABS.NOINC R2 ;  /* 0x0000000002007343 */ /* 0x004fea0003c00000 */
.L_x_100:
[----:B------:R-:W-:Y:S01]  /*5b20*/  ISETP.NE.U32.AND P4, PT, R58, RZ, PT ;  /* 0x000000ff3a00720c */ /* 0x000fe20003f85070 */
[----:B------:R-:W-:Y:S01]  /*5b30*/  UISETP.NE.AND UP2, UPT, UR53, URZ, UPT ;  /* 0x000000ff3500728c */ /* 0x000fe2000bf45270 */
[----:B------:R-:W-:Y:S01]  /*5b40*/  ISETP.NE.U32.AND P2, PT, RZ, UR38, PT ;  /* 0x00000026ff007c0c */ /* 0x000fe2000bf45070 */
[----:B------:R-:W-:Y:S01]  /*5b50*/  UISETP.NE.U32.AND UP1, UPT, UR44, URZ, UPT ;  /* 0x000000ff2c00728c */ /* 0x000fe2000bf25070 */
[----:B------:R-:W-:Y:S01]  /*5b60*/  ISETP.NE.AND.EX P4, PT, R59, RZ, PT, P4 ;  /* 0x000000ff3b00720c */ /* 0x000fe20003f85340 */
[----:B------:R-:W-:Y:S01]  /*5b70*/  UPLOP3.LUT UP0, UPT, UPT, UPT, UPT, 0x40, 0x4 ;  /* 0x000000000004789c */ /* 0x000fe20003f0e870 */
[----:B------:R-:W-:Y:S01]  /*5b80*/  ISETP.NE.AND.EX P2, PT, RZ, UR39, PT, P2 ;  /* 0x00000027ff007c0c */ /* 0x000fe2000bf45320 */
[----:B------:R-:W-:Y:S01]  /*5b90*/  UISETP.NE.AND.EX UP1, UPT, UR45, URZ, UPT, UP1 ;  /* 0x000000ff2d00728c */ /* 0x000fe2000bf25310 */
[----:B------:R-:W-:Y:S04]  /*5ba0*/  PLOP3.LUT P1, PT, PT, PT, UP2, 0x80, 0x8 ;  /* 0x000000000008781c */ /* 0x000fe80003f2f028 */
[----:B------:R-:W-:Y:S06]  /*5bb0*/  @UP2 UPLOP3.LUT UP0, UPT, UPT, UPT, UP1, 0x80, 0x8 ;  /* 0x000000000008289c */ /* 0x000fec0003f0f010 */
[----:B------:R-:W-:Y:S01]  /*5bc0*/  PLOP3.LUT P0, PT, PT, PT, UP0, 0x80, 0x8 ;  /* 0x000000000008781c */ /* 0x000fe20003f0f008 */
[----:B------:R-:W-:Y:S01]  /*5bd0*/  @!UPT UIADD3 URZ, UPT, UPT, URZ, URZ, URZ ;  /* 0x000000fffffff290 */ /* 0x000fe2000fffe0ff */
[----:B------:R-:W-:Y:S11]  /*5be0*/  BRA.U !UP1, `(.L_x_102) ;  /* 0x0000000109387547 */ /* 0x000ff6000b800000 */
[----:B------:R-:W-:Y:S01]  /*5bf0*/  UISETP.NE.U32.AND UP0, UPT, UR38, URZ, UPT ;  /* 0x000000ff2600728c */ /* 0x000fe2000bf05070 */
[----:B------:R-:W-:Y:S02]  /*5c00*/  HFMA2 R0, -RZ, RZ, 0, 5.9604644775390625e-08 ;  /* 0x00000001ff007431 */ /* 0x000fe400000001ff */
[----:B------:R-:W-:Y:S01]  /*5c10*/  IMAD.MOV.U32 R64, RZ, RZ, 0x1 ;  /* 0x00000001ff407424 */ /* 0x000fe200078e00ff */
[----:B------:R-:W-:Y:S06]  /*5c20*/  UISETP.NE.AND.EX UP0, UPT, UR39, URZ, UPT, UP0 ;  /* 0x000000ff2700728c */ /* 0x000fec000bf05300 */
[----:B------:R-:W-:Y:S05]  /*5c30*/  PLOP3.LUT P3, PT, PT, PT, UP0, 0x80, 0x8 ;  /* 0x000000000008781c */ /* 0x000fea0003f6f008 */
[----:B------:R-:W1:Y:S01]  /*5c40*/  @UP0 LDCU.64 UR6, c[0x0][0x888] ;  /* 0x00011100ff0607ac */ /* 0x000e620008000a00 */
[----:B------:R-:W-:Y:S07]  /*5c50*/  @UP0 UIMAD UR4, UR36, UR44, URZ ;  /* 0x0000002c240402a4 */ /* 0x000fee000f8e02ff */
[----:B------:R-:W-:Y:S01]  /*5c60*/  @!P3 PRMT R64, R0, 0x7610, R64 ;  /* 0x000076100040b816 */ /* 0x000fe20000000040 */
[----:B-1----:R-:W-:Y:S03]  /*5c70*/  @UP0 UIMAD.WIDE UR6, UR4, 0x4, UR6 ;  /* 0x00000004040608a5 */ /* 0x002fe6000f8e0206 */
[----:B------:R-:W1:Y:S03]  /*5c80*/  @!UP0 LDCU UR4, c[0x0][0x880] ;  /* 0x00011000ff0487ac */ /* 0x000e660008000800 */
[----:B------:R-:W-:Y:S01]  /*5c90*/  IMAD.U32 R2, RZ, RZ, UR6 ;  /* 0x00000006ff027e24 */ /* 0x000fe2000f8e00ff */
[----:B------:R-:W-:Y:S05]  /*5ca0*/  MOV R3, UR7 ;  /* 0x0000000700037c02 */ /* 0x000fea0008000f00 */
[----:B-----5:R2:W5:Y:S02]  /*5cb0*/  @P3 LDG.E R35, desc[UR46][R2.64] ;  /* 0x0000002e02233981 */ /* 0x020564000c1e1900 */
[----:B-12---:R-:W-:Y:S02]  /*5cc0*/  @!P3 IMAD.U32 R35, RZ, RZ, UR4 ;  /* 0x00000004ff23be24 */ /* 0x006fe4000f8e00ff */
.L_x_102:
[----:B------:R-:W-:Y:S05]  /*5cd0*/  @!P4 BRA `(.L_x_103) ;  /* 0x000000000020c947 */ /* 0x000fea0003800000 */
[----:B------:R-:W-:Y:S04]  /*5ce0*/  ISETP.NE.U32.AND P3, PT, R56, RZ, PT ;  /* 0x000000ff3800720c */ /* 0x000fe80003f65070 */
[----:B------:R-:W-:Y:S11]  /*5cf0*/  ISETP.NE.AND.EX P3, PT, R57, RZ, PT, P3 ;  /* 0x000000ff3900720c */ /* 0x000ff60003f65330 */
[----:B------:R-:W-:Y:S02]  /*5d00*/  @!UPT UIADD3 URZ, UPT, UPT, URZ, URZ, URZ ;  /* 0x000000fffffff290 */ /* 0x000fe4000fffe0ff */
[----:B------:R-:W1:Y:S01]  /*5d10*/  @P3 LDC.64 R2, c[0x0][0x8a8] ;  /* 0x00022a00ff023b82 */ /* 0x000e620000000a00 */
[----:B------:R-:W-:Y:S04]  /*5d20*/  @P3 IMAD R0, R58, UR36, RZ ;  /* 0x000000243a003c24 */ /* 0x000fe8000f8e02ff */
[----:B-1----:R-:W-:Y:S05]  /*5d30*/  @P3 IMAD.WIDE R2, R0, 0x4, R2 ;  /* 0x0000000400023825 */ /* 0x002fea00078e0202 */
[----:B-----5:R1:W5:Y:S02]  /*5d40*/  @P3 LDG.E R33, desc[UR46][R2.64] ;  /* 0x0000002e02213981 */ /* 0x020364000c1e1900 */
[----:B-1----:R-:W2:Y:S02]  /*5d50*/  @!P3 LDC R33, c[0x0][0x8a0] ;  /* 0x00022800ff21bb82 */ /* 0x002ea40000000800 */
.L_x_103:
[----:B-----5:R-:W-:Y:S01]  /*5d60*/  FSETP.NEU.AND P3, PT, R35, RZ, PT ;  /* 0x000000ff2300720b */ /* 0x020fe20003f6d000 */
[----:B------:R-:W-:Y:S01]  /*5d70*/  ULOP3.LUT UR4, UR51, 0x1, URZ, 0x3c, !UPT ;  /* 0x0000000133047892 */ /* 0x000fe2000f8e3cff */
[----:B------:R-:W-:Y:S01]  /*5d80*/  SEL R4, RZ, 0xffffffff, P2 ;  /* 0xffffffffff047807 */ /* 0x000fe20001000000 */
[----:B------:R-:W-:Y:S01]  /*5d90*/  IMAD.U32 R88, RZ, RZ, UR56 ;  /* 0x00000038ff587e24 */ /* 0x000fe2000f8e00ff */
[----:B------:R-:W-:Y:S01]  /*5da0*/  @P1 LOP3.LUT P2, RZ, R64, 0xff, RZ, 0xc0, !PT ;  /* 0x000000ff40ff1812 */ /* 0x000fe2000784c0ff */
[----:B------:R-:W-:Y:S01]  /*5db0*/  IMAD.SHL.U32 R83, R70, 0x10, RZ ;  /* 0x0000001046537824 */ /* 0x000fe200078e00ff */
[----:B------:R-:W-:Y:S01]  /*5dc0*/  @P1 SEL R0, RZ, 0xffffffff, P3 ;  /* 0xffffffffff001807 */ /* 0x000fe20001800000 */
[----:B------:R-:W-:Y:S01]  /*5dd0*/  IMAD.U32 R91, RZ, RZ, UR4 ;  /* 0x00000004ff5b7e24 */ /* 0x000fe2000f8e00ff */
[----:B------:R-:W-:Y:S01]  /*5de0*/  LEA R81, R31, UR48, 0x3 ;  /* 0x000000301f517c11 */ /* 0x000fe2000f8e18ff */
[----:B------:R-:W-:Y:S01]  /*5df0*/  IMAD.SHL.U32 R88, R88, 0x2000, RZ ;  /* 0x0000200058587824 */ /* 0x000fe200078e00ff */
[----:B------:R-:W-:Y:S01]  /*5e00*/  @P0 SEL R0, R4, R0, !P2 ;  /* 0x0000000004000207 */ /* 0x000fe20005000000 */
[----:B------:R-:W-:Y:S01]  /*5e10*/  IMAD.SHL.U32 R82, R69, 0x10, RZ ;  /* 0x0000001045527824 */ /* 0x000fe200078e00ff */
[----:B------:R-:W-:Y:S01]  /*5e20*/  PLOP3.LUT P2, PT, PT, PT, UP1, 0x80, 0x8 ;  /* 0x000000000008781c */ /* 0x000fe20003f4f018 */
[----:B------:R-:W-:Y:S01]  /*5e30*/  IMAD.IADD R87, R75, 0x1, R88 ;  /* 0x000000014b577824 */ /* 0x000fe200078e0258 */
[----:B------:R-:W-:Y:S01]  /*5e40*/  @P1 LOP3.LUT R0, R0, 0x1, RZ, 0xc0, !PT ;  /* 0x0000000100001812 */ /* 0x000fe200078ec0ff */
[----:B------:R-:W-:Y:S01]  /*5e50*/  BSSY B1, `(.L_x_104) ;  /* 0x0000039000017945 */ /* 0x000fe20003800000 */
[----:B------:R-:W-:Y:S01]  /*5e60*/  LOP3.LUT P4, R78, R64, 0xff, RZ, 0xc0, !PT ;  /* 0x000000ff404e7812 */ /* 0x000fe2000788c0ff */
[----:B------:R-:W-:Y:S01]  /*5e70*/  IMAD.IADD R86, R87, 0x1, R83 ;  /* 0x0000000157567824 */ /* 0x000fe200078e0253 */
[----:B------:R-:W-:Y:S01]  /*5e80*/  ISETP.NE.U32.OR P5, PT, R0, 0x1, !P1 ;  /* 0x000000010000780c */ /* 0x000fe20004fa5470 */
[----:B------:R-:W-:Y:S01]  /*5e90*/  IMAD.U32 R0, RZ, RZ, UR56 ;  /* 0x00000038ff007e24 */ /* 0x000fe2000f8e00ff */
[----:B------:R-:W-:Y:S01]  /*5ea0*/  SEL R3, RZ, 0xffffffff, P3 ;  /* 0xffffffffff037807 */ /* 0x000fe20001800000 */
[----:B------:R-:W-:Y:S01]  /*5eb0*/  IMAD.MOV.U32 R90, RZ, RZ, 0x1 ;  /* 0x00000001ff5a7424 */ /* 0x000fe200078e00ff */
[----:B------:R-:W-:Y:S01]  /*5ec0*/  P2R R80, PR, RZ, 0x20 ;  /* 0x00000020ff507803 */ /* 0x000fe20000000000 */
[----:B------:R-:W-:Y:S01]  /*5ed0*/  IMAD R34, R31, 0x20, R32 ;  /* 0x000000201f227824 */ /* 0x000fe200078e0220 */
[----:B------:R-:W-:Y:S01]  /*5ee0*/  LEA R0, R0, UR48, 0x3 ;  /* 0x0000003000007c11 */ /* 0x000fe2000f8e18ff */
[----:B------:R-:W-:Y:S01]  /*5ef0*/  IMAD.U32 R89, RZ, RZ, UR56 ;  /* 0x00000038ff597e24 */ /* 0x000fe2000f8e00ff */
[----:B------:R-:W-:Y:S02]  /*5f00*/  @P2 SEL R3, R4, R3, !P4 ;  /* 0x0000000304032207 */ /* 0x000fe40006000000 */
[----:B------:R-:W-:Y:S02]  /*5f10*/  CS2R R46, SRZ ;  /* 0x00000000002e7805 */ /* 0x000fe4000001ff00 */
[----:B------:R-:W-:Y:S02]  /*5f20*/  CS2R R44, SRZ ;  /* 0x00000000002c7805 */ /* 0x000fe4000001ff00 */
[----:B------:R-:W-:Y:S02]  /*5f30*/  CS2R R42, SRZ ;  /* 0x00000000002a7805 */ /* 0x000fe4000001ff00 */
[----:B------:R-:W-:Y:S02]  /*5f40*/  LOP3.LUT R3, R3, 0x1, RZ, 0xc0, !PT ;  /* 0x0000000103037812 */ /* 0x000fe400078ec0ff */
[----:B------:R-:W-:Y:S02]  /*5f50*/  CS2R R40, SRZ ;  /* 0x0000000000287805 */ /* 0x000fe4000001ff00 */
[----:B------:R-:W-:Y:S02]  /*5f60*/  @P5 SHF.L.U32 R2, R91, 0x1f, RZ ;  /* 0x0000001f5b025819 */ /* 0x000fe400000006ff */
[----:B------:R-:W-:Y:S02]  /*5f70*/  CS2R R50, SRZ ;  /* 0x0000000000327805 */ /* 0x000fe4000001ff00 */
[----:B------:R-:W-:Y:S02]  /*5f80*/  ISETP.NE.U32.AND P2, PT, R3, 0x1, PT ;  /* 0x000000010300780c */ /* 0x000fe40003f45070 */
[----:B------:R-:W-:Y:S01]  /*5f90*/  CS2R R48, SRZ ;  /* 0x0000000000307805 */ /* 0x000fe2000001ff00 */
[----:B------:R1:W3:Y:S01]  /*5fa0*/  @P5 SYNCS.PHASECHK.TRANS64.TRYWAIT P1, [R0+URZ+0x40], R2 ;  /* 0x00004002000055a7 */ /* 0x0002e200080211ff */
[----:B------:R-:W-:Y:S02]  /*5fb0*/  CS2R R54, SRZ ;  /* 0x0000000000367805 */ /* 0x000fe4000001ff00 */
[----:B------:R-:W-:Y:S02]  /*5fc0*/  P2R R92, PR, RZ, 0x4 ;  /* 0x00000004ff5c7803 */ /* 0x000fe40000000000 */
[----:B------:R-:W-:Y:S01]  /*5fd0*/  CS2R R52, SRZ ;  /* 0x0000000000347805 */ /* 0x000fe2000001ff00 */
[----:B------:R-:W-:Y:S02]  /*5fe0*/  IMAD.IADD R85, R87, 0x1, R82 ;  /* 0x0000000157557824 */ /* 0x000fe400078e0252 */
[----:B------:R-:W-:Y:S01]  /*5ff0*/  IMAD.IADD R84, R74, 0x1, R86 ;  /* 0x000000014a547824 */ /* 0x000fe200078e0256 */
[----:B-1----:R-:W-:Y:S04]  /*6000*/  SHF.L.U32 R2, R73, 0x1f, RZ ;  /* 0x0000001f49027819 */ /* 0x002fe800000006ff */
[----:B------:R1:W4:Y:S01]  /*6010*/  SYNCS.PHASECHK.TRANS64.TRYWAIT P0, [R81+URZ+0xa0], R2 ;  /* 0x0000a002510075a7 */ /* 0x00032200080011ff */
[----:B---3--:R-:W-:Y:S01]  /*6020*/  @P5 SEL R90, RZ, 0x1, !P1 ;  /* 0x00000001ff5a5807 */ /* 0x008fe20004800000 */
[----:B-1----:R-:W-:Y:S06]  /*6030*/  @!P5 BRA `(.L_x_105) ;  /* 0x000000000068d947 */ /* 0x002fec0003800000 */
[----:B------:R-:W-:Y:S01]  /*6040*/  ISETP.NE.AND P1, PT, R90, RZ, PT ;  /* 0x000000ff5a00720c */ /* 0x000fe20003f25270 */
[----:B------:R-:W-:Y:S01]  /*6050*/  BSSY B0, `(.L_x_106) ;  /* 0x000000d000007945 */ /* 0x000fe20003800000 */
[----:B------:R-:W-:Y:S02]  /*6060*/  CS2R R54, SRZ ;  /* 0x0000000000367805 */ /* 0x000fe4000001ff00 */
[----:B------:R-:W-:Y:S02]  /*6070*/  CS2R R52, SRZ ;  /* 0x0000000000347805 */ /* 0x000fe4000001ff00 */
[----:B------:R-:W-:Y:S02]  /*6080*/  CS2R R50, SRZ ;  /* 0x0000000000327805 */ /* 0x000fe4000001ff00 */
[----:B------:R-:W-:Y:S02]  /*6090*/  CS2R R48, SRZ ;  /* 0x0000000000307805 */ /* 0x000fe4000001ff00 */
[----:B------:R-:W-:Y:S02]  /*60a0*/  CS2R R42, SRZ ;  /* 0x00000000002a7805 */ /* 0x000fe4000001ff00 */
[----:B------:R-:W-:Y:S02]  /*60b0*/  CS2R R40, SRZ ;  /* 0x0000000000287805 */ /* 0x000fe4000001ff00 */
[----:B------:R-:W-:Y:S02]  /*60c0*/  CS2R R46, SRZ ;  /* 0x00000000002e7805 */ /* 0x000fe4000001ff00 */
[----:B------:R-:W-:Y:S01]  /*60d0*/  CS2R R44, SRZ ;  /* 0x00000000002c7805 */ /* 0x000fe2000001ff00 */
[----:B------:R-:W-:Y:S06]  /*60e0*/  @P1 BRA `(.L_x_107) ;  /* 0x00000000000c1947 */ /* 0x000fec0003800000 */
[----:B------:R-:W-:Y:S04]  /*60f0*/  SHF.L.U32 R3, R91, 0x1f, RZ ;  /* 0x0000001f5b037819 */ /* 0x000fe800000006ff */
[----:B------:R-:W1:Y:S02]  /*6100*/  SYNCS.PHASECHK.TRANS64.TRYWAIT P1, [R0+URZ+0x40], R3 ;  /* 0x00004003000075a7 */ /* 0x000e6400080211ff */
[----:B-1----:R-:W-:Y:S05]  /*6110*/  @!P1 BRA `(.L_x_108) ;  /* 0x0000002000449947 */ /* 0x002fea0003800000 */
.L_x_107:
[----:B------:R-:W-:Y:S05]  /*6120*/  BSYNC B0 ;  /* 0x0000000000007941 */ /* 0x000fea0003800000 */
.L_x_106:
[----:B------:R-:W-:Y:S01]  /*6130*/  ISETP.NE.AND P1, PT, R92, RZ, PT ;  /* 0x000000ff5c00720c */ /* 0x000fe20003f25270 */
[----:B------:R-:W-:Y:S04]  /*6140*/  UIADD3 UR5, UPT, UPT, UR56, 0x1, URZ ;  /* 0x0000000138057890 */ /* 0x000fe8000fffe0ff */
[----:B------:R-:W-:Y:S04]  /*6150*/  UISETP.NE.AND UP0, UPT, UR5, 0x3, UPT ;  /* 0x000000030500788c */ /* 0x000fe8000bf05270 */
[----:B------:R-:W-:Y:S02]  /*6160*/  USEL UR4, URZ, 0x1, UP0 ;  /* 0x00000001ff047887 */ /* 0x000fe40008000000 */
[----:B------:R-:W-:Y:S02]  /*6170*/  USEL UR5, UR5, URZ, UP0 ;  /* 0x000000ff05057287 */ /* 0x000fe40008000000 */
[----:B------:R3:W1:Y:S02]  /*6180*/  @P1 LDS.128 R52, [R87] ;  /* 0x0000000057341984 */ /* 0x0006640000000c00 */
[----:B------:R-:W-:Y:S02]  /*6190*/  LOP3.LUT R91, R91, UR4, RZ, 0x3c, !PT ;  /* 0x000000045b5b7c12 */ /* 0x000fe4000f8e3cff */
[----:B------:R3:W1:Y:S01]  /*61a0*/  @P1 LDS.128 R48, [R86+0x10] ;  /* 0x0000100056301984 */ /* 0x0006620000000c00 */
[----:B------:R-:W-:Y:S03]  /*61b0*/  IMAD.U32 R89, RZ, RZ, UR5 ;  /* 0x00000005ff597e24 */ /* 0x000fe6000f8e00ff */
[----:B------:R3:W1:Y:S04]  /*61c0*/  @P1 LDS.128 R40, [R85+0x20] ;  /* 0x0000200055281984 */ /* 0x0006680000000c00 */
[----:B------:R3:W1:Y:S02]  /*61d0*/  @P1 LDS.128 R44, [R84+0x10] ;  /* 0x00001000542c1984 */ /* 0x0006640000000c00 */
.L_x_105:
[----:B------:R-:W-:Y:S05]  /*61e0*/  BSYNC B1 ;  /* 0x0000000000017941 */ /* 0x000fea0003800000 */
.L_x_104:
[----:B-1----:R-:W-:Y:S04]  /*61f0*/  SHF.R.U32.HI R0, RZ, 0x15, R34 ;  /* 0x00000015ff007819 */ /* 0x002fe80000011622 */
[----:B------:R-:W-:Y:S01]  /*6200*/  LOP3.LUT P1, RZ, R0, 0x3, R68, 0x48, !PT ;  /* 0x0000000300ff7812 */ /* 0x000fe20007824844 */
[----:B------:R-:W-:Y:S01]  /*6210*/  @!UPT UIADD3 URZ, UPT, UPT, URZ, URZ, URZ ;  /* 0x000000fffffff290 */ /* 0x000fe2000fffe0ff */
[----:B----4-:R-:W-:Y:S11]  /*6220*/  @P0 BRA `(.L_x_109) ;  /* 0x0000000000080947 */ /* 0x010ff60003800000 */
[----:B------:R-:W1:Y:S02]  /*6230*/  SYNCS.PHASECHK.TRANS64.TRYWAIT P0, [R81+URZ+0xa0], R2 ;  /* 0x0000a002510075a7 */ /* 0x000e6400080011ff */
[----:B-1----:R-:W-:Y:S05]  /*6240*/  @!P0 BRA `(.L_x_110) ;  /* 0x00000020000c8947 */ /* 0x002fea0003800000 */
.L_x_109:
[----:B------:R-:W-:Y:S05]  /*6250*/  @!P1 BRA `(.L_x_111) ;  /* 0x0000000000409947 */ /* 0x000fea0003800000 */
[----:B------:R-:W4:Y:S01]  /*6260*/  LDCU.64 UR8, c[0x4][0x70] ;  /* 0x01000e00ff0877ac */ /* 0x000f220008000a00 */
[----:B------:R-:W-:Y:S01]  /*6270*/  MOV R3, 0x0 ;  /* 0x0000000000037802 */ /* 0x000fe20000000f00 */
[----:B------:R-:W-:Y:S02]  /*6280*/  HFMA2 R12, -RZ, RZ, 0, 5.9604644775390625e-08 ;  /* 0x00000001ff0c7431 */ /* 0x000fe400000001ff */
[----:B------:R-:W-:Y:S02]  /*6290*/  IMAD.MOV.U32 R8, RZ, RZ, 0x192 ;  /* 0x00000192ff087424 */ /* 0x000fe400078e00ff */
[----:B------:R-:W-:Y:S01]  /*62a0*/  IMAD.MOV.U32 R13, RZ, RZ, RZ ;  /* 0x000000ffff0d7224 */ /* 0x000fe200078e00ff */
[----:B------:R-:W5:Y:S01]  /*62b0*/  LDCU.64 UR6, c[0x4][0x78] ;  /* 0x01000f00ff0677ac */ /* 0x000f620008000a00 */
[----:B-1----:R-:W1:Y:S01]  /*62c0*/  LDC.64 R2, c[0x4][R3] ;  /* 0x0100000003027b82 */ /* 0x002e620000000a00 */
[----:B------:R-:W2:Y:S01]  /*62d0*/  LDCU.64 UR4, c[0x4][0x10] ;  /* 0x01000200ff0477ac */ /* 0x000ea20008000a00 */
[----:B----4-:R-:W-:Y:S01]  /*62e0*/  MOV R5, UR9 ;  /* 0x0000000900057c02 */ /* 0x010fe20008000f00 */
[----:B------:R-:W-:Y:S01]  /*62f0*/  IMAD.U32 R4, RZ, RZ, UR8 ;  /* 0x00000008ff047e24 */ /* 0x000fe2000f8e00ff */
[----:B-----5:R-:W-:Y:S01]  /*6300*/  MOV R7, UR7 ;  /* 0x0000000700077c02 */ /* 0x020fe20008000f00 */
[----:B------:R-:W-:Y:S01]  /*6310*/  IMAD.U32 R6, RZ, RZ, UR6 ;  /* 0x00000006ff067e24 */ /* 0x000fe2000f8e00ff */
[----:B--2---:R-:W-:Y:S01]  /*6320*/  MOV R11, UR5 ;  /* 0x00000005000b7c02 */ /* 0x004fe20008000f00 */
[----:B------:R-:W-:Y:S02]  /*6330*/  IMAD.U32 R10, RZ, RZ, UR4 ;  /* 0x00000004ff0a7e24 */ /* 0x000fe4000f8e00ff */
[----:B------:R-:W-:Y:S07]  /*6340*/  LEPC R20, `(.L_x_111) ;  /* 0x000000001014794e */ /* 0x000fee0000000000 */
[----:B-1-3--:R-:W-:Y:S05]  /*6350*/  CALL.ABS.NOINC R2 ;  /* 0x0000000002007343 */ /* 0x00afea0003c00000 */
.L_x_111:
[----:B------:R-:W-:Y:S01]  /*6360*/  LOP3.LUT R20, R52, 0xffffe000, RZ, 0xc0, !PT ;  /* 0xffffe00034147812 */ /* 0x000fe200078ec0ff */
[----:B------:R-:W-:Y:S05]  /*6370*/  WARPSYNC.ALL ;  /* 0x0000000000007948 */ /* 0x000fea0003800000 */
[----:B------:R-:W-:Y:S01]  /*6380*/  R2UR UR4, R34 ;  /* 0x00000000220472ca */ /* 0x000fe200000e0000 */
[----:B------:R-:W-:Y:S01]  /*6390*/  BSSY.RECONVERGENT B0, `(.L_x_112) ;  /* 0x000005b000007945 */ /* 0x000fe20003800200 */
[----:B------:R-:W-:Y:S11]  /*63a0*/  ISETP.NE.AND P0, PT, R76, RZ, PT ;  /* 0x000000ff4c00720c */ /* 0x000ff60003f05270 */
[----:B------:R-:W2:Y:S02]  /*63b0*/  LDTM.x16 R4, tmem[UR4] ;  /* 0x00000004000479ee */ /* 0x000ea40008240000 */
[C---:B--2---:R-:W-:Y:S01]  /*63c0*/  FMUL R0, R33.reuse, R4 ;  /* 0x0000000421007220 */ /* 0x044fe20000400000 */
[C---:B-1----:R-:W-:Y:S01]  /*63d0*/  FMUL R2, R33.reuse, R5 ;  /* 0x0000000521027220 */ /* 0x042fe20000400000 */
[C---:B------:R-:W-:Y:S01]  /*63e0*/  FMUL R4, R33.reuse, R8 ;  /* 0x0000000821047220 */ /* 0x040fe20000400000 */
[C---:B------:R-:W-:Y:S01]  /*63f0*/  FMUL R5, R33.reuse, R9 ;  /* 0x0000000921057220 */ /* 0x040fe20000400000 */
[C---:B------:R-:W-:Y:S01]  /*6400*/  FMUL R8, R33.reuse, R12 ;  /* 0x0000000c21087220 */ /* 0x040fe20000400000 */
[C---:B------:R-:W-:Y:S01]  /*6410*/  FMUL R9, R33.reuse, R13 ;  /* 0x0000000d21097220 */ /* 0x040fe20000400000 */
[----:B------:R-:W-:Y:S01]  /*6420*/  FMUL R12, R33, R16 ;  /* 0x00000010210c7220 */ /* 0x000fe20000400000 */
[----:B------:R-:W-:Y:S01]  /*6430*/  LOP3.LUT R16, R53, 0xffffe000, RZ, 0xc0, !PT ;  /* 0xffffe00035107812 */ /* 0x000fe200078ec0ff */
[----:B------:R-:W-:Y:S01]  /*6440*/  FMUL R13, R33, R17 ;  /* 0x00000011210d7220 */ /* 0x000fe20000400000 */
[----:B------:R-:W-:Y:S01]  /*6450*/  LOP3.LUT R17, R54, 0xffffe000, RZ, 0xc0, !PT ;  /* 0xffffe00036117812 */ /* 0x000fe200078ec0ff */
[----:B------:R-:W-:Y:S01]  /*6460*/  FFMA R36, R35, R20, R0 ;  /* 0x0000001423247223 */ /* 0x000fe20000000000 */
[----:B------:R-:W-:Y:S01]  /*6470*/  LOP3.LUT R0, R55, 0xffffe000, RZ, 0xc0, !PT ;  /* 0xffffe00037007812 */ /* 0x000fe200078ec0ff */
[C---:B------:R-:W-:Y:S01]  /*6480*/  FMUL R3, R33.reuse, R6 ;  /* 0x0000000621037220 */ /* 0x040fe20000400000 */
[C---:B------:R-:W-:Y:S01]  /*6490*/  FMUL R6, R33.reuse, R10 ;  /* 0x0000000a21067220 */ /* 0x040fe20000400000 */
[C---:B------:R-:W-:Y:S01]  /*64a0*/  FMUL R7, R33.reuse, R7 ;  /* 0x0000000721077220 */ /* 0x040fe20000400000 */
[----:B------:R-:W-:Y:S01]  /*64b0*/  F2FP.TF32.F32.PACK_B R36, R36 ;  /* 0x00000024ff24723e */ /* 0x000fe200024050ff */
[C---:B------:R-:W-:Y:S01]  /*64c0*/  FMUL R10, R33.reuse, R14 ;  /* 0x0000000e210a7220 */ /* 0x040fe20000400000 */
[----:B------:R-:W-:Y:S01]  /*64d0*/  FMUL R14, R33, R18 ;  /* 0x00000012210e7220 */ /* 0x000fe20000400000 */
[----:B------:R-:W-:Y:S01]  /*64e0*/  LOP3.LUT R18, R48, 0xffffe000, RZ, 0xc0, !PT ;  /* 0xffffe00030127812 */ /* 0x000fe200078ec0ff */
[----:B------:R-:W-:Y:S01]  /*64f0*/  FFMA R37, R35, R16, R2 ;  /* 0x0000001023257223 */ /* 0x000fe20000000002 */
[----:B------:R-:W-:Y:S01]  /*6500*/  LOP3.LUT R2, R49, 0xffffe000, RZ, 0xc0, !PT ;  /* 0xffffe00031027812 */ /* 0x000fe200078ec0ff */
[----:B------:R-:W-:Y:S01]  /*6510*/  FFMA R38, R35, R17, R3 ;  /* 0x0000001123267223 */ /* 0x000fe20000000003 */
[----:B------:R-:W-:Y:S01]  /*6520*/  LOP3.LUT R3, R51, 0xffffe000, RZ, 0xc0, !PT ;  /* 0xffffe00033037812 */ /* 0x000fe200078ec0ff */
[C---:B------:R-:W-:Y:S01]  /*6530*/  FFMA R39, R35.reuse, R0, R7 ;  /* 0x0000000023277223 */ /* 0x040fe20000000007 */
[----:B------:R-:W-:Y:S01]  /*6540*/  LOP3.LUT R0, R50, 0xffffe000, RZ, 0xc0, !PT ;  /* 0xffffe00032007812 */ /* 0x000fe200078ec0ff */
[C---:B------:R-:W-:Y:S01]  /*6550*/  FFMA R4, R35.reuse, R18, R4 ;  /* 0x0000001223047223 */ /* 0x040fe20000000004 */
[----:B------:R-:W-:Y:S01]  /*6560*/  F2FP.TF32.F32.PACK_B R37, R37 ;  /* 0x00000025ff25723e */ /* 0x000fe200024050ff */
[----:B------:R-:W-:Y:S01]  /*6570*/  FFMA R5, R35, R2, R5 ;  /* 0x0000000223057223 */ /* 0x000fe20000000005 */
[----:B------:R-:W-:Y:S01]  /*6580*/  FMUL R11, R33, R11 ;  /* 0x0000000b210b7220 */ /* 0x000fe20000400000 */
[----:B------:R-:W-:Y:S01]  /*6590*/  F2FP.TF32.F32.PACK_B R38, R38 ;  /* 0x00000026ff26723e */ /* 0x000fe200024050ff */
[C---:B------:R-:W-:Y:S01]  /*65a0*/  FFMA R6, R35.reuse, R0, R6 ;  /* 0x0000000023067223 */ /* 0x040fe20000000006 */
[----:B------:R-:W-:Y:S01]  /*65b0*/  F2FP.TF32.F32.PACK_B R39, R39 ;  /* 0x00000027ff27723e */ /* 0x000fe200024050ff */
[----:B------:R-:W-:Y:S01]  /*65c0*/  FFMA R7, R35, R3, R11 ;  /* 0x0000000323077223 */ /* 0x000fe2000000000b */
[----:B------:R-:W-:Y:S01]  /*65d0*/  LOP3.LUT R2, R40, 0xffffe000, RZ, 0xc0, !PT ;  /* 0xffffe00028027812 */ /* 0x000fe200078ec0ff */
[----:B------:R-:W-:Y:S01]  /*65e0*/  FMUL R15, R33, R15 ;  /* 0x0000000f210f7220 */ /* 0x000fe20000400000 */
[----:B------:R-:W-:Y:S01]  /*65f0*/  LOP3.LUT R16, R41, 0xffffe000, RZ, 0xc0, !PT ;  /* 0xffffe00029107812 */ /* 0x000fe200078ec0ff */
[----:B------:R1:W-:Y:S01]  /*6600*/  STS.128 [R87], R36 ;  /* 0x0000002457007388 */ /* 0x0003e20000000c00 */
[----:B------:R-:W-:Y:S01]  /*6610*/  LOP3.LUT R0, R42, 0xffffe000, RZ, 0xc0, !PT ;  /* 0xffffe0002a007812 */ /* 0x000fe200078ec0ff */
[----:B------:R-:W-:Y:S01]  /*6620*/  FFMA R8, R35, R2, R8 ;  /* 0x0000000223087223 */ /* 0x000fe20000000008 */
[----:B------:R-:W-:Y:S01]  /*6630*/  LOP3.LUT R2, R43, 0xffffe000, RZ, 0xc0, !PT ;  /* 0xffffe0002b027812 */ /* 0x000fe200078ec0ff */
[C---:B------:R-:W-:Y:S01]  /*6640*/  FFMA R9, R35.reuse, R16, R9 ;  /* 0x0000001023097223 */ /* 0x040fe20000000009 */
[----:B------:R-:W-:Y:S01]  /*6650*/  F2FP.TF32.F32.PACK_B R4, R4 ;  /* 0x00000004ff04723e */ /* 0x000fe200024050ff */
[C---:B------:R-:W-:Y:S01]  /*6660*/  FFMA R10, R35.reuse, R0, R10 ;  /* 0x00000000230a7223 */ /* 0x040fe2000000000a */
[----:B------:R-:W-:Y:S01]  /*6670*/  F2FP.TF32.F32.PACK_B R5, R5 ;  /* 0x00000005ff05723e */ /* 0x000fe200024050ff */
[----:B------:R-:W-:Y:S01]  /*6680*/  FFMA R11, R35, R2, R15 ;  /* 0x00000002230b7223 */ /* 0x000fe2000000000f */
[----:B------:R-:W-:Y:S01]  /*6690*/  F2FP.TF32.F32.PACK_B R6, R6 ;  /* 0x00000006ff06723e */ /* 0x000fe200024050ff */
[----:B------:R-:W-:Y:S01]  /*66a0*/  FMUL R19, R33, R19 ;  /* 0x0000001321137220 */ /* 0x000fe20000400000 */
[----:B------:R-:W-:Y:S02]  /*66b0*/  F2FP.TF32.F32.PACK_B R7, R7 ;  /* 0x00000007ff07723e */ /* 0x000fe400024050ff */
[----:B------:R-:W-:Y:S02]  /*66c0*/  LOP3.LUT R3, R44, 0xffffe000, RZ, 0xc0, !PT ;  /* 0xffffe0002c037812 */ /* 0x000fe400078ec0ff */
[----:B------:R-:W-:Y:S01]  /*66d0*/  LOP3.LUT R0, R45, 0xffffe000, RZ, 0xc0, !PT ;  /* 0xffffe0002d007812 */ /* 0x000fe200078ec0ff */
[----:B------:R1:W-:Y:S01]  /*66e0*/  STS.128 [R86+0x10], R4 ;  /* 0x0000100456007388 */ /* 0x0003e20000000c00 */
        /* <DEDUP_REMOVED lines=8> */
[----:B------:R-:W-:Y:S02]  /*6770*/  F2FP.TF32.F32.PACK_B R10, R10 ;  /* 0x0000000aff0a723e */ /* 0x000fe400024050ff */
[----:B------:R-:W-:Y:S02]  /*6780*/  F2FP.TF32.F32.PACK_B R11, R11 ;  /* 0x0000000bff0b723e */ /* 0x000fe400024050ff */
[----:B------:R-:W-:Y:S02]  /*6790*/  F2FP.TF32.F32.PACK_B R12, R12 ;  /* 0x0000000cff0c723e */ /* 0x000fe400024050ff */
[----:B------:R-:W-:Y:S01]  /*67a0*/  F2FP.TF32.F32.PACK_B R13, R13 ;  /* 0x0000000dff0d723e */ /* 0x000fe200024050ff */
[----:B------:R1:W-:Y:S01]  /*67b0*/  STS.128 [R85+0x20], R8 ;  /* 0x0000200855007388 */ /* 0x0003e20000000c00 */
[----:B------:R-:W-:Y:S02]  /*67c0*/  F2FP.TF32.F32.PACK_B R14, R14 ;  /* 0x0000000eff0e723e */ /* 0x000fe400024050ff */
[----:B------:R-:W-:Y:S05]  /*67d0*/  F2FP.TF32.F32.PACK_B R15, R15 ;  /* 0x0000000fff0f723e */ /* 0x000fea00024050ff */
[----:B------:R1:W-:Y:S01]  /*67e0*/  STS.128 [R84+0x10], R12 ;  /* 0x0000100c54007388 */ /* 0x0003e20000000c00 */
[----:B------:R-:W-:Y:S01]  /*67f0*/  @!PT LDS RZ, [RZ] ;  /* 0x00000000fffff984 */ /* 0x000fe20000000800 */
[----:B------:R-:W-:Y:S01]  /*6800*/  @!PT LDS RZ, [RZ] ;  /* 0x00000000fffff984 */ /* 0x000fe20000000800 */
[----:B------:R-:W-:Y:S01]  /*6810*/  @!PT LDS RZ, [RZ] ;  /* 0x00000000fffff984 */ /* 0x000fe20000000800 */
[----:B------:R-:W-:Y:S01]  /*6820*/  @!PT LDS RZ, [RZ] ;  /* 0x00000000fffff984 */ /* 0x000fe20000000800 */
[----:B------:R2:W-:Y:S07]  /*6830*/  MEMBAR.ALL.CTA ;  /* 0x0000000000007992 */ /* 0x0005ee0000008000 */
[----:B--2---:R-:W2:Y:S02]  /*6840*/  FENCE.VIEW.ASYNC.S ;  /* 0x00000000000073c6 */ /* 0x004ea40000000000 */
[----:B--2---:R-:W-:Y:S06]  /*6850*/  BAR.SYNC.DEFER_BLOCKING 0x1, 0x80 ;  /* 0x0042000000007b1d */ /* 0x004fec0000010000 */
[----:B------:R-:W-:Y:S05]  /*6860*/  @P0 BRA `(.L_x_113) ;  /* 0x0000000000340947 */ /* 0x000fea0003800000 */
[----:B------:R-:W-:Y:S01]  /*6870*/  R2UR UR10, R88 ;  /* 0x00000000580a72ca */ /* 0x000fe200000e0000 */
[----:B------:R-:W-:Y:S01]  /*6880*/  UIADD3 UR8, UP0, UPT, UR54, 0x680, URZ ;  /* 0x0000068036087890 */ /* 0x000fe2000ff1e0ff */
[----:B------:R-:W-:Y:S01]  /*6890*/  UMOV UR43, UR36 ;  /* 0x00000024002b7c82 */ /* 0x000fe20008000000 */
[----:B------:R-:W-:Y:S02]  /*68a0*/  UIADD3 UR5, UPT, UPT, UR41, 0x20, URZ ;  /* 0x0000002029057890 */ /* 0x000fe4000fffe0ff */
[----:B------:R-:W-:Y:S01]  /*68b0*/  UIADD3.X UR9, UPT, UPT, URZ, UR55, URZ, UP0, !UPT ;  /* 0x00000037ff097290 */ /* 0x000fe200087fe4ff */
[----:B------:R-:W-:Y:S01]  /*68c0*/  UMOV UR6, UR42 ;  /* 0x0000002a00067c82 */ /* 0x000fe20008000000 */
[----:B------:R-:W-:Y:S06]  /*68d0*/  UMOV UR7, UR36 ;  /* 0x0000002400077c82 */ /* 0x000fec0008000000 */
[----:B------:R-:W-:Y:S04]  /*68e0*/  UIADD3 UR10, UPT, UPT, UR48, UR10, URZ ;  /* 0x0000000a300a7290 */ /* 0x000fe8000fffe0ff */
[----:B------:R-:W-:Y:S02]  /*68f0*/  UIADD3 UR40, UPT, UPT, UR10, 0x200, URZ ;  /* 0x000002000a287890 */ /* 0x000fe4000fffe0ff */
[----:B------:R-:W-:Y:S07]  /*6900*/  UIADD3 UR4, UPT, UPT, UR10, 0x1200, URZ ;  /* 0x000012000a047890 */ /* 0x000fee000fffe0ff */
[----:B------:R2:W-:Y:S02]  /*6910*/  UTMASTG.3D [UR40], [UR8] ;  /* 0x00000028080073b5 */ /* 0x0005e40008010000 */
[----:B------:R2:W-:Y:S02]  /*6920*/  UTMASTG.3D [UR4], [UR8] ;  /* 0x00000004080073b5 */ /* 0x0005e40008010000 */
[----:B--2---:R0:W-:Y:S02]  /*6930*/  UTMACMDFLUSH ;  /* 0x00000000000079b7 */ /* 0x0041e40000000000 */
.L_x_113:
[----:B------:R-:W-:Y:S05]  /*6940*/  BSYNC.RECONVERGENT B0 ;  /* 0x0000000000007941 */ /* 0x000fea0003800200 */
.L_x_112:
[----:B------:R-:W-:Y:S01]  /*6950*/  UIADD3 UR40, UPT, UPT, UR56, 0x1, URZ ;  /* 0x0000000138287890 */ /* 0x000fe2000fffe0ff */
[----:B------:R-:W-:Y:S03]  /*6960*/  BSSY.RECONVERGENT B0, `(.L_x_114) ;  /* 0x0000005000007945 */ /* 0x000fe60003800200 */
[----:B------:R-:W-:Y:S04]  /*6970*/  UISETP.NE.AND UP0, UPT, UR40, 0x3, UPT ;  /* 0x000000032800788c */ /* 0x000fe8000bf05270 */
[----:B------:R-:W-:Y:S01]  /*6980*/  USEL UR43, UR40, URZ, UP0 ;  /* 0x000000ff282b7287 */ /* 0x000fe20008000000 */
[----:B------:R-:W-:Y:S11]  /*6990*/  @P0 BRA `(.L_x_115) ;  /* 0x0000000000040947 */ /* 0x000ff60003800000 */
[----:B------:R-:W-:Y:S04]  /*69a0*/  DEPBAR.LE SB0, 0x1 ;  /* 0x000080400000791a */ /* 0x000fe80000000000 */
.L_x_115:
[----:B------:R-:W-:Y:S05]  /*69b0*/  BSYNC.RECONVERGENT B0 ;  /* 0x0000000000007941 */ /* 0x000fea0003800200 */
.L_x_114:
[----:B------:R-:W-:Y:S01]  /*69c0*/  BAR.SYNC.DEFER_BLOCKING 0x1, 0x80 ;  /* 0x0042000000007b1d */ /* 0x000fe20000010000 */
[----:B------:R-:W-:Y:S01]  /*69d0*/  ISETP.NE.AND P1, PT, R80, RZ, PT ;  /* 0x000000ff5000720c */ /* 0x000fe20003f25270 */
[----:B------:R-:W-:Y:S01]  /*69e0*/  UISETP.NE.AND UP0, UPT, UR50, URZ, UPT ;  /* 0x000000ff3200728c */ /* 0x000fe2000bf05270 */
[----:B------:R-:W-:Y:S11]  /*69f0*/  LEA R2, R89, UR48, 0x3 ;  /* 0x0000003059027c11 */ /* 0x000ff6000f8e18ff */
[----:B------:R-:W-:Y:S01]  /*6a00*/  @P1 SHF.L.U32 R3, R91, 0x1f, RZ ;  /* 0x0000001f5b031819 */ /* 0x000fe200000006ff */
[----:B------:R-:W-:Y:S06]  /*6a10*/  BRA.U !UP0, `(.L_x_116) ;  /* 0x0000000108247547 */ /* 0x000fec000b800000 */
[----:B-1----:R-:W-:Y:S01]  /*6a20*/  IMAD.U32 R4, RZ, RZ, UR49 ;  /* 0x00000031ff047e24 */ /* 0x002fe2000f8e00ff */
[----:B------:R-:W-:Y:S01]  /*6a30*/  MOV R0, UR37 ;  /* 0x0000002500007c02 */ /* 0x000fe20008000f00 */
[----:B------:R-:W-:Y:S03]  /*6a40*/  UIADD3 UR49, UPT, UPT, UR49, 0x1, URZ ;  /* 0x0000000131317890 */ /* 0x000fe6000fffe0ff */
[----:B------:R-:W-:Y:S01]  /*6a50*/  @P1 LEA R4, R4, UR48, 0x3 ;  /* 0x0000003004041c11 */ /* 0x000fe2000f8e18ff */
[----:B------:R-:W-:Y:S04]  /*6a60*/  UISETP.NE.AND UP0, UPT, UR49, 0x3, UPT ;  /* 0x000000033100788c */ /* 0x000fe8000bf05270 */
[----:B------:R-:W-:Y:S01]  /*6a70*/  @P1 VIADD R4, R4, 0x58 ;  /* 0x0000005804041836 */ /* 0x000fe20000000000 */
[----:B------:R-:W-:Y:S04]  /*6a80*/  USEL UR49, UR49, URZ, UP0 ;  /* 0x000000ff31317287 */ /* 0x000fe80008000000 */
[----:B------:R-:W-:Y:S04]  /*6a90*/  @P1 PRMT R0, R0, 0x654, R4 ;  /* 0x0000065400001816 */ /* 0x000fe80000000004 */
[----:B------:R2:W-:Y:S04]  /*6aa0*/  @P1 SYNCS.ARRIVE.TRANS64.RED.A1T0 RZ, [R0+URZ], RZ ;  /* 0x000000ff00ff19a7 */ /* 0x0005e800081004ff */
.L_x_116:
[----:B------:R-:W4:Y:S01]  /*6ab0*/  @P1 SYNCS.PHASECHK.TRANS64.TRYWAIT P0, [R2+URZ+0x40], R3 ;  /* 0x00004003020015a7 */ /* 0x000f2200080011ff */
[----:B------:R-:W-:Y:S01]  /*6ac0*/  BSSY B1, `(.L_x_117) ;  /* 0x0000015000017945 */ /* 0x000fe20003800000 */
[----:B----4-:R-:W-:Y:S03]  /*6ad0*/  @P1 SEL R90, RZ, 0x1, !P0 ;  /* 0x00000001ff5a1807 */ /* 0x010fe60004000000 */
[----:B------:R-:W-:Y:S05]  /*6ae0*/  @!P1 BRA `(.L_x_118) ;  /* 0x0000000000489947 */ /* 0x000fea0003800000 */
[----:B------:R-:W-:Y:S01]  /*6af0*/  ISETP.NE.AND P1, PT, R92, RZ, PT ;  /* 0x000000ff5c00720c */ /* 0x000fe20003f25270 */
[----:B------:R-:W-:Y:S01]  /*6b00*/  BSSY B0, `(.L_x_119) ;  /* 0x000000a000007945 */ /* 0x000fe20003800000 */
[----:B------:R-:W-:Y:S11]  /*6b10*/  ISETP.NE.AND P0, PT, R90, RZ, PT ;  /* 0x000000ff5a00720c */ /* 0x000ff60003f05270 */
[----:B------:R-:W-:Y:S04]  /*6b20*/  @P1 IMAD R89, R89, 0x2000, R75 ;  /* 0x0000200059591824 */ /* 0x000fe800078e024b */
[----:B-1----:R-:W-:Y:S01]  /*6b30*/  @P1 IMAD.IADD R4, R83, 0x1, R89 ;  /* 0x0000000153041824 */ /* 0x002fe200078e0259 */
[----:B------:R-:W-:Y:S03]  /*6b40*/  @P1 IADD3 R3, PT, PT, R82, R89, RZ ;  /* 0x0000005952031210 */ /* 0x000fe60007ffe0ff */
[----:B--2---:R-:W-:Y:S01]  /*6b50*/  @P1 IMAD.IADD R0, R74, 0x1, R4 ;  /* 0x000000014a001824 */ /* 0x004fe200078e0204 */
[----:B------:R-:W-:Y:S06]  /*6b60*/  @P0 BRA `(.L_x_120) ;  /* 0x00000000000c0947 */ /* 0x000fec0003800000 */
[----:B------:R-:W-:Y:S04]  /*6b70*/  SHF.L.U32 R91, R91, 0x1f, RZ ;  /* 0x0000001f5b5b7819 */ /* 0x000fe800000006ff */
[----:B------:R-:W1:Y:S02]  /*6b80*/  SYNCS.PHASECHK.TRANS64.TRYWAIT P0, [R2+URZ+0x40], R91 ;  /* 0x0000405b020075a7 */ /* 0x000e6400080011ff */
[----:B-1----:R-:W-:Y:S05]  /*6b90*/  @!P0 BRA `(.L_x_121) ;  /* 0x0000001400cc8947 */ /* 0x002fea0003800000 */
.L_x_120:
[----:B------:R-:W-:Y:S05]  /*6ba0*/  BSYNC B0 ;  /* 0x0000000000007941 */ /* 0x000fea0003800000 */
.L_x_119:
[----:B------:R-:W-:Y:S11]  /*6bb0*/  ISETP.NE.AND P0, PT, R92, RZ, PT ;  /* 0x000000ff5c00720c */ /* 0x000ff60003f05270 */
[----:B------:R-:W-:Y:S02]  /*6bc0*/  @!UPT UIADD3 URZ, UPT, UPT, URZ, URZ, URZ ;  /* 0x000000fffffff290 */ /* 0x000fe4000fffe0ff */
[----:B------:R4:W2:Y:S04]  /*6bd0*/  @P0 LDS.128 R52, [R89] ;  /* 0x0000000059340984 */ /* 0x0008a80000000c00 */
[----:B------:R4:W1:Y:S04]  /*6be0*/  @P0 LDS.128 R40, [R3+0x20] ;  /* 0x0000200003280984 */ /* 0x0008680000000c00 */
[----:B------:R4:W1:Y:S04]  /*6bf0*/  @P0 LDS.128 R48, [R4+0x10] ;  /* 0x0000100004300984 */ /* 0x0008680000000c00 */
[----:B------:R4:W1:Y:S02]  /*6c00*/  @P0 LDS.128 R44, [R0+0x10] ;  /* 0x00001000002c0984 */ /* 0x0008640000000c00 */
.L_x_118:
[----:B------:R-:W-:Y:S05]  /*6c10*/  BSYNC B1 ;  /* 0x0000000000017941 */ /* 0x000fea0003800000 */
.L_x_117:
[----:B--2-4-:R-:W-:Y:S05]  /*6c20*/  VIADD R0, R34, 0x10 ;  /* 0x0000001022007836 */ /* 0x014fea0000000000 */
[----:B------:R-:W-:Y:S04]  /*6c30*/  SHF.R.U32.HI R0, RZ, 0x15, R0 ;  /* 0x00000015ff007819 */ /* 0x000fe80000011600 */
[----:B------:R-:W-:Y:S11]  /*6c40*/  LOP3.LUT P0, RZ, R0, 0x3, R68, 0x48, !PT ;  /* 0x0000000300ff7812 */ /* 0x000ff60007804844 */
[----:B------:R-:W-:Y:S02]  /*6c50*/  @!UPT UIADD3 URZ, UPT, UPT, URZ, URZ, URZ ;  /* 0x000000fffffff290 */ /* 0x000fe4000fffe0ff */
[----:B------:R-:W-:Y:S05]  /*6c60*/  @!P0 BRA `(.L_x_122) ;  /* 0x0000000000408947 */ /* 0x000fea0003800000 */
[----:B------:R-:W2:Y:S01]  /*6c70*/  LDCU.64 UR8, c[0x4][0x70] ;  /* 0x01000e00ff0877ac */ /* 0x000ea20008000a00 */
[----:B------:R-:W-:Y:S01]  /*6c80*/  MOV R3, 0x0 ;  /* 0x0000000000037802 */ /* 0x000fe20000000f00 */
[----:B-1----:R-:W-:Y:S02]  /*6c90*/  HFMA2 R12, -RZ, RZ, 0, 5.9604644775390625e-08 ;  /* 0x00000001ff0c7431 */ /* 0x002fe400000001ff */
[----:B------:R-:W-:Y:S02]  /*6ca0*/  IMAD.MOV.U32 R8, RZ, RZ, 0x192 ;  /* 0x00000192ff087424 */ /* 0x000fe400078e00ff */
[----:B------:R-:W-:Y:S01]  /*6cb0*/  IMAD.MOV.U32 R13, RZ, RZ, RZ ;  /* 0x000000ffff0d7224 */ /* 0x000fe200078e00ff */
[----:B------:R-:W1:Y:S01]  /*6cc0*/  LDCU.64 UR6, c[0x4][0x78] ;  /* 0x01000f00ff0677ac */ /* 0x000e620008000a00 */
[----:B------:R-:W4:Y:S01]  /*6cd0*/  LDC.64 R2, c[0x4][R3] ;  /* 0x0100000003027b82 */ /* 0x000f220000000a00 */
[----:B------:R-:W5:Y:S01]  /*6ce0*/  LDCU.64 UR4, c[0x4][0x10] ;  /* 0x01000200ff0477ac */ /* 0x000f620008000a00 */
[----:B--2---:R-:W-:Y:S01]  /*6cf0*/  MOV R5, UR9 ;  /* 0x0000000900057c02 */ /* 0x004fe20008000f00 */
[----:B------:R-:W-:Y:S01]  /*6d00*/  IMAD.U32 R4, RZ, RZ, UR8 ;  /* 0x00000008ff047e24 */ /* 0x000fe2000f8e00ff */
[----:B-1----:R-:W-:Y:S01]  /*6d10*/  MOV R7, UR7 ;  /* 0x0000000700077c02 */ /* 0x002fe20008000f00 */
[----:B------:R-:W-:Y:S01]  /*6d20*/  IMAD.U32 R6, RZ, RZ, UR6 ;  /* 0x00000006ff067e24 */ /* 0x000fe2000f8e00ff */
[----:B-----5:R-:W-:Y:S01]  /*6d30*/  MOV R11, UR5 ;  /* 0x00000005000b7c02 */ /* 0x020fe20008000f00 */
[----:B------:R-:W-:Y:S02]  /*6d40*/  IMAD.U32 R10, RZ, RZ, UR4 ;  /* 0x00000004ff0a7e24 */ /* 0x000fe4000f8e00ff */
[----:B------:R-:W-:Y:S07]  /*6d50*/  LEPC R20, `(.L_x_122) ;  /* 0x000000001014794e */ /* 0x000fee0000000000 */
[----:B---34-:R-:W-:Y:S05]  /*6d60*/  CALL.ABS.NOINC R2 ;  /* 0x0000000002007343 */ /* 0x018fea0003c00000 */
.L_x_122:
[----:B------:R-:W-:Y:S01]  /*6d70*/  ISETP.NE.AND P0, PT, R76, RZ, PT ;  /* 0x000000ff4c00720c */ /* 0x000fe20003f05270 */
[----:B------:R-:W-:Y:S05]  /*6d80*/  WARPSYNC.ALL ;  /* 0x0000000000007948 */ /* 0x000fea0003800000 */
[----:B------:R-:W-:Y:S01]  /*6d90*/  R2UR UR4, R34 ;  /* 0x00000000220472ca */ /* 0x000fe200000e0000 */
[----:B------:R-:W-:Y:S01]  /*6da0*/  USHF.L.U32 UR12, UR43, 0xd, URZ ;  /* 0x0000000d2b0c7899 */ /* 0x000fe200080006ff */
[----:B------:R-:W-:Y:S01]  /*6db0*/  LOP3.LUT R0, R52, 0xffffe000, RZ, 0xc0, !PT ;  /* 0xffffe00034007812 */ /* 0x000fe200078ec0ff */
[----:B------:R-:W-:Y:S01]  /*6dc0*/  BSSY.RECONVERGENT B0, `(.L_x_123) ;  /* 0x0000063000007945 */ /* 0x000fe20003800200 */
[----:B-1----:R-:W-:Y:S02]  /*6dd0*/  LOP3.LUT R2, R53, 0xffffe000, RZ, 0xc0, !PT ;  /* 0xffffe00035027812 */ /* 0x002fe400078ec0ff */
[----:B------:R-:W-:Y:S02]  /*6de0*/  LOP3.LUT R3, R54, 0xffffe000, RZ, 0xc0, !PT ;  /* 0xffffe00036037812 */ /* 0x000fe400078ec0ff */
[----:B------:R-:W-:Y:S02]  /*6df0*/  LOP3.LUT R20, R55, 0xffffe000, RZ, 0xc0, !PT ;  /* 0xffffe00037147812 */ /* 0x000fe400078ec0ff */
[----:B------:R-:W-:Y:S01]  /*6e00*/  LOP3.LUT R21, R48, 0xffffe000, RZ, 0xc0, !PT ;  /* 0xffffe00030157812 */ /* 0x000fe200078ec0ff */
[----:B------:R-:W-:Y:S01]  /*6e10*/  VIADD R48, R75, UR12 ;  /* 0x0000000c4b307c36 */ /* 0x000fe20008000000 */
[----:B------:R-:W-:Y:S01]  /*6e20*/  LOP3.LUT R34, R49, 0xffffe000, RZ, 0xc0, !PT ;  /* 0xffffe00031227812 */ /* 0x000fe200078ec0ff */
[----:B------:R-:W1:Y:S01]  /*6e30*/  LDTM.x16 R4, tmem[UR4+0x10] ;  /* 0x00001004000479ee */ /* 0x000e620008240000 */
[----:B------:R-:W-:Y:S01]  /*6e40*/  LOP3.LUT R36, R50, 0xffffe000, RZ, 0xc0, !PT ;  /* 0xffffe00032247812 */ /* 0x000fe200078ec0ff */
[----:B------:R-:W-:Y:S01]  /*6e50*/  NOP ;  /* 0x0000000000007918 */ /* 0x000fe20000000000 */
[----:B------:R-:W-:Y:S01]  /*6e60*/  IADD3 R81, PT, PT, R81, 0xc0, RZ ;  /* 0x000000c051517810 */ /* 0x000fe20007ffe0ff */
[----:B------:R-:W-:Y:S01]  /*6e70*/  IMAD.IADD R82, R82, 0x1, R48 ;  /* 0x0000000152527824 */ /* 0x000fe200078e0230 */
[----:B------:R-:W-:Y:S02]  /*6e80*/  LOP3.LUT R37, R51, 0xffffe000, RZ, 0xc0, !PT ;  /* 0xffffe00033257812 */ /* 0x000fe400078ec0ff */
[----:B------:R-:W-:Y:S02]  /*6e90*/  LOP3.LUT R81, R81, 0xfefffff8, RZ, 0xc0, !PT ;  /* 0xfefffff851517812 */ /* 0x000fe400078ec0ff */
[----:B------:R-:W-:Y:S02]  /*6ea0*/  LOP3.LUT R38, R40, 0xffffe000, RZ, 0xc0, !PT ;  /* 0xffffe00028267812 */ /* 0x000fe400078ec0ff */
[----:B------:R-:W-:Y:S01]  /*6eb0*/  LOP3.LUT R39, R41, 0xffffe000, RZ, 0xc0, !PT ;  /* 0xffffe00029277812 */ /* 0x000fe200078ec0ff */
[----:B-1----:R1:W-:Y:S01]  /*6ec0*/  SYNCS.ARRIVE.TRANS64.RED.A1T0 RZ, [R81+URZ], RZ ;  /* 0x000000ff51ff79a7 */ /* 0x0023e200081004ff */
[----:B------:R-:W-:Y:S02]  /*6ed0*/  LOP3.LUT R40, R42, 0xffffe000, RZ, 0xc0, !PT ;  /* 0xffffe0002a287812 */ /* 0x000fe400078ec0ff */
[----:B------:R-:W-:Y:S02]  /*6ee0*/  LOP3.LUT R41, R43, 0xffffe000, RZ, 0xc0, !PT ;  /* 0xffffe0002b297812 */ /* 0x000fe400078ec0ff */
[----:B------:R-:W-:Y:S02]  /*6ef0*/  IADD3 R83, PT, PT, R83, R48, RZ ;  /* 0x0000003053537210 */ /* 0x000fe40007ffe0ff */
[----:B------:R-:W-:Y:S02]  /*6f00*/  LOP3.LUT R42, R44, 0xffffe000, RZ, 0xc0, !PT ;  /* 0xffffe0002c2a7812 */ /* 0x000fe400078ec0ff */
[----:B------:R-:W-:Y:S02]  /*6f10*/  LOP3.LUT R43, R45, 0xffffe000, RZ, 0xc0, !PT ;  /* 0xffffe0002d2b7812 */ /* 0x000fe400078ec0ff */
[----:B------:R-:W-:Y:S01]  /*6f20*/  LOP3.LUT R44, R46, 0xffffe000, RZ, 0xc0, !PT ;  /* 0xffffe0002e2c7812 */ /* 0x000fe200078ec0ff */
[C---:B------:R-:W-:Y:S01]  /*6f30*/  FMUL R4, R33.reuse, R4 ;  /* 0x0000000421047220 */ /* 0x040fe20000400000 */
[C---:B------:R-:W-:Y:S01]  /*6f40*/  FMUL R5, R33.reuse, R5 ;  /* 0x0000000521057220 */ /* 0x040fe20000400000 */
[C---:B------:R-:W-:Y:S01]  /*6f50*/  FMUL R6, R33.reuse, R6 ;  /* 0x0000000621067220 */ /* 0x040fe20000400000 */
[----:B------:R-:W-:Y:S01]  /*6f60*/  FMUL R7, R33, R7 ;  /* 0x0000000721077220 */ /* 0x000fe20000400000 */
[C---:B------:R-:W-:Y:S01]  /*6f70*/  FFMA R4, R35.reuse, R0, R4 ;  /* 0x0000000023047223 */ /* 0x040fe20000000004 */
[C---:B------:R-:W-:Y:S01]  /*6f80*/  FFMA R5, R35.reuse, R2, R5 ;  /* 0x0000000223057223 */ /* 0x040fe20000000005 */
[C---:B------:R-:W-:Y:S01]  /*6f90*/  FFMA R6, R35.reuse, R3, R6 ;  /* 0x0000000323067223 */ /* 0x040fe20000000006 */
[----:B------:R-:W-:Y:S01]  /*6fa0*/  FFMA R7, R35, R20, R7 ;  /* 0x0000001423077223 */ /* 0x000fe20000000007 */
[C---:B------:R-:W-:Y:S01]  /*6fb0*/  FMUL R8, R33.reuse, R8 ;  /* 0x0000000821087220 */ /* 0x040fe20000400000 */
[C---:B------:R-:W-:Y:S01]  /*6fc0*/  FMUL R9, R33.reuse, R9 ;  /* 0x0000000921097220 */ /* 0x040fe20000400000 */
[C---:B------:R-:W-:Y:S01]  /*6fd0*/  FMUL R10, R33.reuse, R10 ;  /* 0x0000000a210a7220 */ /* 0x040fe20000400000 */
[----:B------:R-:W-:Y:S01]  /*6fe0*/  FMUL R11, R33, R11 ;  /* 0x0000000b210b7220 */ /* 0x000fe20000400000 */
[----:B------:R-:W-:Y:S01]  /*6ff0*/  F2FP.TF32.F32.PACK_B R4, R4 ;  /* 0x00000004ff04723e */ /* 0x000fe200024050ff */
[C---:B------:R-:W-:Y:S01]  /*7000*/  FFMA R8, R35.reuse, R21, R8 ;  /* 0x0000001523087223 */ /* 0x040fe20000000008 */
[----:B------:R-:W-:Y:S01]  /*7010*/  F2FP.TF32.F32.PACK_B R5, R5 ;  /* 0x00000005ff05723e */ /* 0x000fe200024050ff */
[C---:B------:R-:W-:Y:S01]  /*7020*/  FFMA R9, R35.reuse, R34, R9 ;  /* 0x0000002223097223 */ /* 0x040fe20000000009 */
[----:B------:R-:W-:Y:S01]  /*7030*/  F2FP.TF32.F32.PACK_B R6, R6 ;  /* 0x00000006ff06723e */ /* 0x000fe200024050ff */
[C---:B------:R-:W-:Y:S01]  /*7040*/  FFMA R10, R35.reuse, R36, R10 ;  /* 0x00000024230a7223 */ /* 0x040fe2000000000a */
[----:B------:R-:W-:Y:S01]  /*7050*/  F2FP.TF32.F32.PACK_B R7, R7 ;  /* 0x00000007ff07723e */ /* 0x000fe200024050ff */
[----:B------:R-:W-:Y:S01]  /*7060*/  FFMA R11, R35, R37, R11 ;  /* 0x00000025230b7223 */ /* 0x000fe2000000000b */
[C---:B------:R-:W-:Y:S01]  /*7070*/  FMUL R12, R33.reuse, R12 ;  /* 0x0000000c210c7220 */ /* 0x040fe20000400000 */
[----:B------:R-:W-:Y:S01]  /*7080*/  F2FP.TF32.F32.PACK_B R8, R8 ;  /* 0x00000008ff08723e */ /* 0x000fe200024050ff */
[----:B------:R-:W-:Y:S01]  /*7090*/  IMAD.IADD R0, R74, 0x1, R83 ;  /* 0x000000014a007824 */ /* 0x000fe200078e0253 */
[----:B------:R1:W-:Y:S01]  /*70a0*/  STS.128 [R75+UR12], R4 ;  /* 0x000000044b007988 */ /* 0x0003e20008000c0c */
        /* <DEDUP_REMOVED lines=9> */
[----:B------:R-:W-:Y:S01]  /*7140*/  FFMA R15, R35, R41, R15 ;  /* 0x00000029230f7223 */ /* 0x000fe2000000000f */
[C---:B------:R-:W-:Y:S01]  /*7150*/  FMUL R16, R33.reuse, R16 ;  /* 0x0000001021107220 */ /* 0x040fe20000400000 */
[----:B------:R-:W-:Y:S01]  /*7160*/  F2FP.TF32.F32.PACK_B R12, R12 ;  /* 0x0000000cff0c723e */ /* 0x000fe200024050ff */
[----:B------:R1:W-:Y:S01]  /*7170*/  STS.128 [R83+0x10], R8 ;  /* 0x0000100853007388 */ /* 0x0003e20000000c00 */
[----:B------:R-:W-:Y:S01]  /*7180*/  FMUL R17, R33, R17 ;  /* 0x0000001121117220 */ /* 0x000fe20000400000 */
[----:B------:R-:W-:Y:S01]  /*7190*/  LOP3.LUT R45, R47, 0xffffe000, RZ, 0xc0, !PT ;  /* 0xffffe0002f2d7812 */ /* 0x000fe200078ec0ff */
        /* <DEDUP_REMOVED lines=9> */
[----:B------:R-:W-:Y:S02]  /*7230*/  F2FP.TF32.F32.PACK_B R16, R16 ;  /* 0x00000010ff10723e */ /* 0x000fe400024050ff */
[----:B------:R1:W-:Y:S01]  /*7240*/  STS.128 [R82+0x20], R12 ;  /* 0x0000200c52007388 */ /* 0x0003e20000000c00 */
[----:B------:R-:W-:Y:S02]  /*7250*/  F2FP.TF32.F32.PACK_B R17, R17 ;  /* 0x00000011ff11723e */ /* 0x000fe400024050ff */
        /* <DEDUP_REMOVED lines=11> */
[----:B------:R-:W-:Y:S02]  /*7310*/  UIADD3 UR14, UP0, UPT, UR54, 0x680, URZ ;  /* 0x00000680360e7890 */ /* 0x000fe4000ff1e0ff */
[----:B------:R-:W-:Y:S02]  /*7320*/  UIADD3 UR4, UPT, UPT, UR48, UR12, URZ ;  /* 0x0000000c30047290 */ /* 0x000fe4000fffe0ff */
[----:B------:R-:W-:Y:S02]  /*7330*/  UIADD3 UR9, UPT, UPT, UR41, 0x10, URZ ;  /* 0x0000001029097890 */ /* 0x000fe4000fffe0ff */
[----:B------:R-:W-:Y:S02]  /*7340*/  UIADD3 UR8, UPT, UPT, UR4, 0x200, URZ ;  /* 0x0000020004087890 */ /* 0x000fe4000fffe0ff */
[----:B------:R-:W-:Y:S01]  /*7350*/  UIADD3.X UR15, UPT, UPT, URZ, UR55, URZ, UP0, !UPT ;  /* 0x00000037ff0f7290 */ /* 0x000fe200087fe4ff */
[----:B------:R-:W-:Y:S01]  /*7360*/  UMOV UR10, UR42 ;  /* 0x0000002a000a7c82 */ /* 0x000fe20008000000 */
[----:B------:R-:W-:Y:S01]  /*7370*/  UMOV UR11, UR36 ;  /* 0x00000024000b7c82 */ /* 0x000fe20008000000 */
[----:B------:R-:W-:Y:S02]  /*7380*/  UIADD3 UR5, UPT, UPT, UR41, 0x30, URZ ;  /* 0x0000003029057890 */ /* 0x000fe4000fffe0ff */
[----:B------:R-:W-:Y:S01]  /*7390*/  UIADD3 UR4, UPT, UPT, UR4, 0x1200, URZ ;  /* 0x0000120004047890 */ /* 0x000fe2000fffe0ff */
[----:B------:R-:W-:Y:S03]  /*73a0*/  UMOV UR6, UR42 ;  /* 0x0000002a00067c82 */ /* 0x000fe60008000000 */
[----:B------:R2:W-:Y:S01]  /*73b0*/  UTMASTG.3D [UR8], [UR14] ;  /* 0x000000080e0073b5 */ /* 0x0005e20008010000 */
[----:B------:R-:W-:Y:S04]  /*73c0*/  UMOV UR7, UR36 ;  /* 0x0000002400077c82 */ /* 0x000fe80008000000 */
[----:B------:R2:W-:Y:S02]  /*73d0*/  UTMASTG.3D [UR4], [UR14] ;  /* 0x000000040e0073b5 */ /* 0x0005e40008010000 */
[----:B--2---:R0:W-:Y:S02]  /*73e0*/  UTMACMDFLUSH ;  /* 0x00000000000079b7 */ /* 0x0041e40000000000 */
.L_x_124:
[----:B------:R-:W-:Y:S05]  /*73f0*/  BSYNC.RECONVERGENT B0 ;  /* 0x0000000000007941 */ /* 0x000fea0003800200 */
.L_x_123:
[----:B------:R-:W-:Y:S01]  /*7400*/  UIADD3 UR43, UPT, UPT, UR43, 0x1, URZ ;  /* 0x000000012b2b7890 */ /* 0x000fe2000fffe0ff */
[----:B------:R-:W-:Y:S03]  /*7410*/  BSSY.RECONVERGENT B0, `(.L_x_125) ;  /* 0x0000008000007945 */ /* 0x000fe60003800200 */
[----:B------:R-:W-:Y:S04]  /*7420*/  UISETP.NE.AND UP0, UPT, UR43, 0x3, UPT ;  /* 0x000000032b00788c */ /* 0x000fe8000bf05270 */
[----:B------:R-:W-:Y:S02]  /*7430*/  UISETP.EQ.XOR UP1, UPT, UR40, 0x3, !UP0 ;  /* 0x000000032800788c */ /* 0x000fe4000c722a70 */
[----:B------:R-:W-:Y:S02]  /*7440*/  USEL UR56, UR43, URZ, UP0 ;  /* 0x000000ff2b387287 */ /* 0x000fe40008000000 */
[----:B------:R-:W-:Y:S04]  /*7450*/  USEL UR4, URZ, 0x1, !UP1 ;  /* 0x00000001ff047887 */ /* 0x000fe8000c800000 */
[----:B------:R-:W-:Y:S01]  /*7460*/  ULOP3.LUT UR51, UR51, UR4, URZ, 0x3c, !UPT ;  /* 0x0000000433337292 */ /* 0x000fe2000f8e3cff */
[----:B------:R-:W-:Y:S11]  /*7470*/  @P0 BRA `(.L_x_126) ;  /* 0x0000000000040947 */ /* 0x000ff60003800000 */
[----:B------:R-:W-:Y:S04]  /*7480*/  DEPBAR.LE SB0, 0x1 ;  /* 0x000080400000791a */ /* 0x000fe80000000000 */
.L_x_126:
[----:B------:R-:W-:Y:S05]  /*7490*/  BSYNC.RECONVERGENT B0 ;  /* 0x0000000000007941 */ /* 0x000fea0003800200 */
.L_x_125:
[----:B------:R-:W-:Y:S01]  /*74a0*/  BAR.SYNC.DEFER_BLOCKING 0x1, 0x80 ;  /* 0x0042000000007b1d */ /* 0x000fe20000010000 */
[----:B------:R-:W-:Y:S01]  /*74b0*/  UISETP.NE.AND UP0, UPT, UR50, -0x2, UPT ;  /* 0xfffffffe3200788c */ /* 0x000fe2000bf05270 */
[----:B------:R-:W-:Y:S08]  /*74c0*/  IADD3 R31, PT, PT, R31, 0x1, RZ ;  /* 0x000000011f1f7810 */ /* 0x000ff00007ffe0ff */
[----:B------:R-:W-:Y:S05]  /*74d0*/  BRA.U !UP0, `(.L_x_127) ;  /* 0x0000000108287547 */ /* 0x000fea000b800000 */
[----:B------:R-:W-:Y:S01]  /*74e0*/  ISETP.NE.AND P0, PT, R80, RZ, PT ;  /* 0x000000ff5000720c */ /* 0x000fe20003f05270 */
[----:B------:R-:W-:Y:S01]  /*74f0*/  IMAD.U32 R2, RZ, RZ, UR49 ;  /* 0x00000031ff027e24 */ /* 0x000fe2000f8e00ff */
[----:B------:R-:W-:Y:S01]  /*7500*/  UIADD3 UR49, UPT, UPT, UR49, 0x1, URZ ;  /* 0x0000000131317890 */ /* 0x000fe2000fffe0ff */
[----:B-1----:R-:W-:Y:S03]  /*7510*/  IMAD.U32 R0, RZ, RZ, UR37 ;  /* 0x00000025ff007e24 */ /* 0x002fe6000f8e00ff */
[----:B------:R-:W-:Y:S04]  /*7520*/  UISETP.NE.AND UP0, UPT, UR49, 0x3, UPT ;  /* 0x000000033100788c */ /* 0x000fe8000bf05270 */
[----:B------:R-:W-:Y:S03]  /*7530*/  USEL UR49, UR49, URZ, UP0 ;  /* 0x000000ff31317287 */ /* 0x000fe60008000000 */
[----:B------:R-:W-:Y:S05]  /*7540*/  @P0 LEA R2, R2, UR48, 0x3 ;  /* 0x0000003002020c11 */ /* 0x000fea000f8e18ff */
[----:B------:R-:W-:Y:S05]  /*7550*/  @P0 VIADD R2, R2, 0x58 ;  /* 0x0000005802020836 */ /* 0x000fea0000000000 */
[----:B------:R-:W-:Y:S04]  /*7560*/  @P0 PRMT R0, R0, 0x654, R2 ;  /* 0x0000065400000816 */ /* 0x000fe80000000002 */
[----:B------:R2:W-:Y:S03]  /*7570*/  @P0 SYNCS.ARRIVE.TRANS64.RED.A1T0 RZ, [R0+URZ], RZ ;  /* 0x000000ff00ff09a7 */ /* 0x0005e600081004ff */
.L_x_127:
[----:B------:R-:W-:Y:S01]  /*7580*/  ISETP.NE.AND P2, PT, R77, RZ, PT ;  /* 0x000000ff4d00720c */ /* 0x000fe20003f45270 */
[----:B------:R-:W-:Y:S01]  /*7590*/  UIADD3 UR50, UPT, UPT, UR50, 0x2, URZ ;  /* 0x0000000232327890 */ /* 0x000fe2000fffe0ff */
[----:B------:R-:W-:Y:S01]  /*75a0*/  ISETP.NE.AND P0, PT, R79, 0x2, PT ;  /* 0x000000024f00780c */ /* 0x000fe20003f05270 */
[----:B-1----:R-:W-:Y:S01]  /*75b0*/  IMAD.IADD R15, R29, 0x1, R62 ;  /* 0x000000011d0f7824 */ /* 0x002fe200078e023e */
[----:B------:R-:W-:Y:S01]  /*75c0*/  ISETP.NE.AND P1, PT, R31, 0x4, PT ;  /* 0x000000041f00780c */ /* 0x000fe20003f25270 */
[----:B------:R-:W-:Y:S01]  /*75d0*/  IMAD.IADD R14, R30, 0x1, R63 ;  /* 0x000000011e0e7824 */ /* 0x000fe200078e023f */
[----:B------:R-:W-:Y:S02]  /*75e0*/  SEL R2, RZ, 0x1, P0 ;  /* 0x00000001ff027807 */ /* 0x000fe40000000000 */
[----:B--2---:R-:W-:Y:S02]  /*75f0*/  SEL R0, RZ, 0x1, P1 ;  /* 0x00000001ff007807 */ /* 0x004fe40000800000 */
[----:B------:R-:W-:Y:S02]  /*7600*/  LOP3.LUT R72, R72, R2, RZ, 0x3c, !PT ;  /* 0x0000000248487212 */ /* 0x000fe400078e3cff */
[----:B------:R-:W-:Y:S02]  /*7610*/  LOP3.LUT R73, R73, R0, RZ, 0x3c, !PT ;  /* 0x0000000049497212 */ /* 0x000fe400078e3cff */
[----:B------:R-:W-:Y:S02]  /*7620*/  @P2 R2UR UR36, R71 ;  /* 0x00000000472422ca */ /* 0x000fe400000e0000 */
[----:B------:R-:W-:Y:S02]  /*7630*/  SEL R79, R79, RZ, P0 ;  /* 0x000000ff4f4f7207 */ /* 0x000fe40000000000 */
[----:B------:R-:W-:Y:S01]  /*7640*/  SEL R31, R31, RZ, P1 ;  /* 0x000000ff1f1f7207 */ /* 0x000fe20000800000 */
[----:B------:R-:W-:Y:S10]  /*7650*/  @P2 BRA `(.L_x_128) ;  /* 0xffffffdc00582947 */ /* 0x000ff4000383ffff */
[----:B------:R-:W-:-:S09]  /*7660*/  UISETP.NE.AND UP0, UPT, UR53, URZ, UPT ;  /* 0x000000ff3500728c */ /* 0x000fd2000bf05270 */
[----:B------:R-:W-:Y:S05]  /*7670*/  BRA.U !UP0, `(.L_x_129) ;  /* 0x0000000108487547 */ /* 0x000fea000b800000 */
[----:B------:R-:W1:Y:S02]  /*7680*/  LDCU.64 UR4, c[0x0][0x890] ;  /* 0x00011200ff0477ac */ /* 0x000e640008000a00 */
[----:B-1----:R-:W-:-:S04]  /*7690*/  UISETP.NE.U32.AND UP0, UPT, UR4, URZ, UPT ;  /* 0x000000ff0400728c */ /* 0x002fc8000bf05070 */
[----:B------:R-:W-:-:S09]  /*76a0*/  UISETP.NE.AND.EX UP0, UPT, UR5, URZ, UPT, UP0 ;  /* 0x000000ff0500728c */ /* 0x000fd2000bf05300 */
[----:B------:R-:W-:Y:S05]  /*76b0*/  BRA.U UP0, `(.L_x_130) ;  /* 0x00000001000c7547 */ /* 0x000fea000b800000 */
[----:B------:R-:W-:-:S13]  /*76c0*/  FSETP.NEU.AND P0, PT, R35, RZ, PT ;  /* 0x000000ff2300720b */ /* 0x000fda0003f0d000 */
[----:B------:R-:W-:Y:S05]  /*76d0*/  @!P0 EXIT ;  /* 0x000000000000894d */ /* 0x000fea0003800000 */
[----:B------:R-:W-:Y:S05]  /*76e0*/  BRA `(.L_x_129) ;  /* 0x00000000002c7947 */ /* 0x000fea0003800000 */
.L_x_130:
[----:B------:R-:W-:Y:S01]  /*76f0*/  ISETP.NE.AND P0, PT, R78, RZ, PT ;  /* 0x000000ff4e00720c */ /* 0x000fe20003f05270 */
[----:B------:R-:W-:-:S12]  /*7700*/  BSSY.RECONVERGENT B0, `(.L_x_129) ;  /* 0x0000009000007945 */ /* 0x000fd80003800200 */
[----:B------:R-:W-:Y:S05]  /*7710*/  @P0 BRA `(.L_x_131) ;  /* 0x0000000000140947 */ /* 0x000fea0003800000 */
[----:B------:R-:W1:Y:S02]  /*7720*/  LDCU.64 UR4, c[0x0][0x888] ;  /* 0x00011100ff0477ac */ /* 0x000e640008000a00 */
[----:B-1----:R-:W-:-:S04]  /*7730*/  ISETP.NE.U32.AND P0, PT, RZ, UR4, PT ;  /* 0x00000004ff007c0c */ /* 0x002fc8000bf05070 */
[----:B------:R-:W-:-:S13]  /*7740*/  ISETP.NE.AND.EX P0, PT, RZ, UR5, PT, P0 ;  /* 0x00000005ff007c0c */ /* 0x000fda000bf05300 */
[----:B------:R-:W-:Y:S05]  /*7750*/  @!P0 EXIT ;  /* 0x000000000000894d */ /* 0x000fea0003800000 */
[----:B------:R-:W-:Y:S05]  /*7760*/  BRA `(.L_x_132) ;  /* 0x0000000000087947 */ /* 0x000fea0003800000 */
.L_x_131:
[----:B------:R-:W-:-:S13]  /*7770*/  FSETP.NEU.AND P0, PT, R35, RZ, PT ;  /* 0x000000ff2300720b */ /* 0x000fda0003f0d000 */
[----:B------:R-:W-:Y:S05]  /*7780*/  @!P0 EXIT ;  /* 0x000000000000894d */ /* 0x000fea0003800000 */
.L_x_132:
[----:B------:R-:W-:Y:S05]  /*7790*/  BSYNC.RECONVERGENT B0 ;  /* 0x0000000000007941 */ /* 0x000fea0003800200 */
.L_x_129:
[----:B------:R-:W-:Y:S01]  /*77a0*/  ULEA UR4, UR49, UR48, 0x3 ;  /* 0x0000003031047291 */ /* 0x000fe2000f8e18ff */
[----:B------:R-:W-:-:S04]  /*77b0*/  DEPBAR.LE SB0, 0x0 ;  /* 0x000080000000791a */ /* 0x000fc80000000000 */
[----:B------:R-:W-:-:S04]  /*77c0*/  UIADD3 UR4, UPT, UPT, UR4, 0x58, URZ ;  /* 0x0000005804047890 */ /* 0x000fc8000fffe0ff */
[----:B------:R-:W-:-:S09]  /*77d0*/  UPRMT UR4, UR37, 0x654, UR4 ;  /* 0x0000065425047896 */ /* 0x000fd20008000004 */
[----:B------:R-:W-:Y:S01]  /*77e0*/  SYNCS.ARRIVE.TRANS64.RED.A1T0 RZ, [UR4], RZ ;  /* 0x000000ffffff79a7 */ /* 0x000fe20008100404 */
[----:B------:R-:W-:Y:S05]  /*77f0*/  EXIT ;  /* 0x000000000000794d */ /* 0x000fea0003800000 */
.L_x_24:
[----:B--2---:R2:W4:Y:S02]  /*7800*/  SYNCS.PHASECHK.TRANS64.TRYWAIT P0, [R2+URZ+0xf0], R3 ;  /* 0x0000f003020075a7 */ /* 0x00452400080011ff */
[----:B----4-:R-:W-:Y:S05]  /*7810*/  @!P0 NANOSLEEP.SYNCS 0x989680 ;  /* 0x009896800000895d */ /* 0x010fea0003900000 */
[----:B------:R-:W4:Y:S02]  /*7820*/  @!P0 SYNCS.PHASECHK.TRANS64 P0, [R2+URZ+0xf0], R3 ;  /* 0x0000f003020085a7 */ /* 0x000f2400080010ff */
[----:B----4-:R-:W-:Y:S05]  /*7830*/  @!P0 BRA `(.L_x_24) ;  /* 0xfffffffc00f08947 */ /* 0x010fea000383ffff */
[----:B------:R-:W-:Y:S05]  /*7840*/  BRA `(.L_x_133) ;  /* 0xffffff9c00e87947 */ /* 0x000fea000383ffff */
.L_x_27:
[----:B------:R-:W-:-:S07]  /*7850*/  MOV R2, UR33 ;  /* 0x0000002100027c02 */ /* 0x000fce0008000f00 */
.L_x_134:
[----:B-1----:R1:W2:Y:S02]  /*7860*/  SYNCS.PHASECHK.TRANS64.TRYWAIT P0, [R2+URZ+0x20], R4 ;  /* 0x00002004020075a7 */ /* 0x0022a400080011ff */
[----:B--2---:R-:W-:Y:S05]  /*7870*/  @!P0 NANOSLEEP.SYNCS 0x989680 ;  /* 0x009896800000895d */ /* 0x004fea0003900000 */
[----:B------:R-:W2:Y:S02]  /*7880*/  @!P0 SYNCS.PHASECHK.TRANS64 P0, [R2+URZ+0x20], R4 ;  /* 0x00002004020085a7 */ /* 0x000ea400080010ff */
[----:B--2---:R-:W-:Y:S05]  /*7890*/  @!P0 BRA `(.L_x_134) ;  /* 0xfffffffc00f08947 */ /* 0x004fea000383ffff */
[----:B------:R-:W-:Y:S05]  /*78a0*/  BRA `(.L_x_26) ;  /* 0xffffffa000507947 */ /* 0x000fea000383ffff */
.L_x_34:
[----:B-1----:R-:W-:-:S07]  /*78b0*/  MOV R2, UR17 ;  /* 0x0000001100027c02 */ /* 0x002fce0008000f00 */
.L_x_135:
[----:B-1----:R1:W2:Y:S02]  /*78c0*/  SYNCS.PHASECHK.TRANS64.TRYWAIT P0, [R2+URZ+0x20], R4 ;  /* 0x00002004020075a7 */ /* 0x0022a400080011ff */
[----:B--2---:R-:W-:Y:S05]  /*78d0*/  @!P0 NANOSLEEP.SYNCS 0x989680 ;  /* 0x009896800000895d */ /* 0x004fea0003900000 */
[----:B------:R-:W2:Y:S02]  /*78e0*/  @!P0 SYNCS.PHASECHK.TRANS64 P0, [R2+URZ+0x20], R4 ;  /* 0x00002004020085a7 */ /* 0x000ea400080010ff */
[----:B--2---:R-:W-:Y:S05]  /*78f0*/  @!P0 BRA `(.L_x_135) ;  /* 0xfffffffc00f08947 */ /* 0x004fea000383ffff */
[----:B------:R-:W-:Y:S05]  /*7900*/  BRA `(.L_x_33) ;  /* 0xffffffa4000c7947 */ /* 0x000fea000383ffff */
.L_x_39:
[----:B-1----:R1:W2:Y:S02]  /*7910*/  SYNCS.PHASECHK.TRANS64.TRYWAIT P0, [R2+URZ+0x80], R3 ;  /* 0x00008003020075a7 */ /* 0x0022a400080011ff */
[----:B--2---:R-:W-:Y:S05]  /*7920*/  @!P0 NANOSLEEP.SYNCS 0x989680 ;  /* 0x009896800000895d */ /* 0x004fea0003900000 */
[----:B------:R-:W2:Y:S02]  /*7930*/  @!P0 SYNCS.PHASECHK.TRANS64 P0, [R2+URZ+0x80], R3 ;  /* 0x00008003020085a7 */ /* 0x000ea400080010ff */
[----:B--2---:R-:W-:Y:S05]  /*7940*/  @!P0 BRA `(.L_x_39) ;  /* 0xfffffffc00f08947 */ /* 0x004fea000383ffff */
[----:B------:R-:W-:Y:S05]  /*7950*/  BRA `(.L_x_136) ;  /* 0xffffffa400b07947 */ /* 0x000fea000383ffff */
.L_x_43:
[----:B---3--:R-:W-:-:S07]  /*7960*/  MOV R0, UR4 ;  /* 0x0000000400007c02 */ /* 0x008fce0008000f00 */
.L_x_137:
[----:B-1----:R1:W2:Y:S02]  /*7970*/  SYNCS.PHASECHK.TRANS64.TRYWAIT P0, [R0+URZ], R2 ;  /* 0x00000002000075a7 */ /* 0x0022a400080011ff */
[----:B--2---:R-:W-:Y:S05]  /*7980*/  @!P0 NANOSLEEP.SYNCS 0x989680 ;  /* 0x009896800000895d */ /* 0x004fea0003900000 */
[----:B------:R-:W2:Y:S02]  /*7990*/  @!P0 SYNCS.PHASECHK.TRANS64 P0, [R0+URZ], R2 ;  /* 0x00000002000085a7 */ /* 0x000ea400080010ff */
[----:B--2---:R-:W-:Y:S05]  /*79a0*/  @!P0 BRA `(.L_x_137) ;  /* 0xfffffffc00f08947 */ /* 0x004fea000383ffff */
[----:B------:R-:W-:Y:S05]  /*79b0*/  BRA `(.L_x_138) ;  /* 0xffffffac00207947 */ /* 0x000fea000383ffff */
.L_x_44:
[----:B---3--:R-:W-:-:S07]  /*79c0*/  MOV R0, UR4 ;  /* 0x0000000400007c02 */ /* 0x008fce0008000f00 */
.L_x_139:
[----:B-1----:R1:W2:Y:S02]  /*79d0*/  SYNCS.PHASECHK.TRANS64.TRYWAIT P0, [R0+URZ], R3 ;  /* 0x00000003000075a7 */ /* 0x0022a400080011ff */
[----:B--2---:R-:W-:Y:S05]  /*79e0*/  @!P0 NANOSLEEP.SYNCS 0x989680 ;  /* 0x009896800000895d */ /* 0x004fea0003900000 */
[----:B------:R-:W2:Y:S02]  /*79f0*/  @!P0 SYNCS.PHASECHK.TRANS64 P0, [R0+URZ], R3 ;  /* 0x00000003000085a7 */ /* 0x000ea400080010ff */
[----:B--2---:R-:W-:Y:S05]  /*7a00*/  @!P0 BRA `(.L_x_139) ;  /* 0xfffffffc00f08947 */ /* 0x004fea000383ffff */
[----:B------:R-:W-:Y:S05]  /*7a10*/  BRA `(.L_x_140) ;  /* 0xffffffac002c7947 */ /* 0x000fea000383ffff */
.L_x_45:
[----:B---3--:R-:W-:-:S07]  /*7a20*/  MOV R0, UR4 ;  /* 0x0000000400007c02 */ /* 0x008fce0008000f00 */
.L_x_141:
[----:B-1----:R1:W2:Y:S02]  /*7a30*/  SYNCS.PHASECHK.TRANS64.TRYWAIT P0, [R0+URZ], R3 ;  /* 0x00000003000075a7 */ /* 0x0022a400080011ff */
[----:B--2---:R-:W-:Y:S05]  /*7a40*/  @!P0 NANOSLEEP.SYNCS 0x989680 ;  /* 0x009896800000895d */ /* 0x004fea0003900000 */
[----:B------:R-:W2:Y:S02]  /*7a50*/  @!P0 SYNCS.PHASECHK.TRANS64 P0, [R0+URZ], R3 ;  /* 0x00000003000085a7 */ /* 0x000ea400080010ff */
[----:B--2---:R-:W-:Y:S05]  /*7a60*/  @!P0 BRA `(.L_x_141) ;  /* 0xfffffffc00f08947 */ /* 0x004fea000383ffff */
[----:B------:R-:W-:Y:S05]  /*7a70*/  BRA `(.L_x_142) ;  /* 0xffffffac00387947 */ /* 0x000fea000383ffff */
.L_x_48:
[----:B-1----:R1:W2:Y:S02]  /*7a80*/  SYNCS.PHASECHK.TRANS64.TRYWAIT P0, [R0+URZ+0xe0], R4 ;  /* 0x0000e004000075a7 */ /* 0x0022a400080011ff */
[----:B--2---:R-:W-:Y:S05]  /*7a90*/  @!P0 NANOSLEEP.SYNCS 0x989680 ;  /* 0x009896800000895d */ /* 0x004fea0003900000 */
[----:B------:R-:W2:Y:S02]  /*7aa0*/  @!P0 SYNCS.PHASECHK.TRANS64 P0, [R0+URZ+0xe0], R4 ;  /* 0x0000e004000085a7 */ /* 0x000ea400080010ff */
[----:B--2---:R-:W-:Y:S05]  /*7ab0*/  @!P0 BRA `(.L_x_48) ;  /* 0xfffffffc00f08947 */ /* 0x004fea000383ffff */
[----:B------:R-:W-:Y:S05]  /*7ac0*/  BRA `(.L_x_143) ;  /* 0xffffffac00987947 */ /* 0x000fea000383ffff */
.L_x_49:
[----:B------:R-:W-:-:S07]  /*7ad0*/  MOV R0, UR5 ;  /* 0x0000000500007c02 */ /* 0x000fce0008000f00 */
.L_x_144:
[----:B-1----:R1:W2:Y:S02]  /*7ae0*/  SYNCS.PHASECHK.TRANS64.TRYWAIT P0, [R0+URZ+0x90], R5 ;  /* 0x00009005000075a7 */ /* 0x0022a400080011ff */
[----:B--2---:R-:W-:Y:S05]  /*7af0*/  @!P0 NANOSLEEP.SYNCS 0x989680 ;  /* 0x009896800000895d */ /* 0x004fea0003900000 */
[----:B------:R-:W2:Y:S02]  /*7b00*/  @!P0 SYNCS.PHASECHK.TRANS64 P0, [R0+URZ+0x90], R5 ;  /* 0x00009005000085a7 */ /* 0x000ea400080010ff */
[----:B--2---:R-:W-:Y:S05]  /*7b10*/  @!P0 BRA `(.L_x_144) ;  /* 0xfffffffc00f08947 */ /* 0x004fea000383ffff */
[----:B------:R-:W-:Y:S05]  /*7b20*/  BRA `(.L_x_145) ;  /* 0xffffffac00a87947 */ /* 0x000fea000383ffff */
.L_x_50:
[----:B-1----:R1:W2:Y:S02]  /*7b30*/  SYNCS.PHASECHK.TRANS64.TRYWAIT P1, [R0+URZ+0x80], R4 ;  /* 0x00008004000075a7 */ /* 0x0022a400080211ff */
[----:B--2---:R-:W-:Y:S05]  /*7b40*/  @!P1 NANOSLEEP.SYNCS 0x989680 ;  /* 0x009896800000995d */ /* 0x004fea0003900000 */
[----:B------:R-:W2:Y:S02]  /*7b50*/  @!P1 SYNCS.PHASECHK.TRANS64 P1, [R0+URZ+0x80], R4 ;  /* 0x00008004000095a7 */ /* 0x000ea400080210ff */
[----:B--2---:R-:W-:Y:S05]  /*7b60*/  @!P1 BRA `(.L_x_50) ;  /* 0xfffffffc00f09947 */ /* 0x004fea000383ffff */
[----:B------:R-:W-:Y:S05]  /*7b70*/  BRA `(.L_x_146) ;  /* 0xffffffac00d87947 */ /* 0x000fea000383ffff */
.L_x_53:
[----:B------:R-:W-:-:S07]  /*7b80*/  MOV R0, UR5 ;  /* 0x0000000500007c02 */ /* 0x000fce0008000f00 */
.L_x_147:
[----:B-1----:R1:W2:Y:S02]  /*7b90*/  SYNCS.PHASECHK.TRANS64.TRYWAIT P0, [R0+URZ+0x90], R2 ;  /* 0x00009002000075a7 */ /* 0x0022a400080011ff */
[----:B--2---:R-:W-:Y:S05]  /*7ba0*/  @!P0 NANOSLEEP.SYNCS 0x989680 ;  /* 0x009896800000895d */ /* 0x004fea0003900000 */
[----:B------:R-:W2:Y:S02]  /*7bb0*/  @!P0 SYNCS.PHASECHK.TRANS64 P0, [R0+URZ+0x90], R2 ;  /* 0x00009002000085a7 */ /* 0x000ea400080010ff */
[----:B--2---:R-:W-:Y:S05]  /*7bc0*/  @!P0 BRA `(.L_x_147) ;  /* 0xfffffffc00f08947 */ /* 0x004fea000383ffff */
[----:B------:R-:W-:Y:S05]  /*7bd0*/  BRA `(.L_x_52) ;  /* 0xffffffb0002c7947 */ /* 0x000fea000383ffff */
.L_x_62:
[----:B-1----:R-:W-:-:S04]  /*7be0*/  MOV R4, UR6 ;  /* 0x0000000600047c02 */ /* 0x002fc80008000f00 */
[----:B------:R1:W2:Y:S03]  /*7bf0*/  SYNCS.PHASECHK.TRANS64.TRYWAIT P0, [R4+URZ+0x8], R5 ;  /* 0x00000805040075a7 */ /* 0x0002a600080011ff */
[----:B--2---:R-:W-:Y:S05]  /*7c00*/  @!P0 NANOSLEEP.SYNCS 0x989680 ;  /* 0x009896800000895d */ /* 0x004fea0003900000 */
[----:B------:R-:W2:Y:S02]  /*7c10*/  @!P0 SYNCS.PHASECHK.TRANS64 P0, [R4+URZ+0x8], R5 ;  /* 0x00000805040085a7 */ /* 0x000ea400080010ff */
[----:B--2---:R-:W-:Y:S05]  /*7c20*/  @!P0 BRA `(.L_x_62) ;  /* 0xfffffffc00ec8947 */ /* 0x004fea000383ffff */
[----:B------:R-:W-:Y:S05]  /*7c30*/  BRA `(.L_x_61) ;  /* 0xffffffb000e07947 */ /* 0x000fea000383ffff */
.L_x_64:
[----:B------:R-:W-:Y:S01]  /*7c40*/  BSSY B0, `(.L_x_148) ;  /* 0x0000006000007945 */ /* 0x000fe20003800000 */
[----:B------:R-:W-:-:S07]  /*7c50*/  MOV R15, 0xffffffff ;  /* 0xffffffff000f7802 */ /* 0x000fce0000000f00 */
[----:B-1---5:R-:W-:Y:S05]  /*7c60*/  WARPSYNC.COLLECTIVE R15, `(.L_x_149) ;  /* 0x000000000f0c7348 */ /* 0x022fea0003c00000 */
[----:B------:R-:W-:Y:S02]  /*7c70*/  ELECT P6, UR79, PT ;  /* 0x00000000004f782f */ /* 0x000fe400038c0000 */
[----:B------:R-:W-:Y:S01]  /*7c80*/  MOV R14, UR79 ;  /* 0x0000004f000e7c02 */ /* 0x000fe20008000f00 */
[----:B-1---5:R-:W-:Y:S10]  /*7c90*/  ENDCOLLECTIVE ;  /* 0x000000000000791b */ /* 0x022ff40003800000 */
.L_x_149:
[----:B------:R-:W-:Y:S05]  /*7ca0*/  BSYNC B0 ;  /* 0x0000000000007941 */ /* 0x000fea0003800000 */
.L_x_148:
[----:B------:R-:W-:Y:S05]  /*7cb0*/  BRA `(.L_x_150) ;  /* 0xffffffb400107947 */ /* 0x000fea000383ffff */
.L_x_66:
[----:B-1----:R-:W-:-:S04]  /*7cc0*/  MOV R2, UR6 ;  /* 0x0000000600027c02 */ /* 0x002fc80008000f00 */
[----:B------:R1:W2:Y:S03]  /*7cd0*/  SYNCS.PHASECHK.TRANS64.TRYWAIT P0, [R2+URZ+0x8], R3 ;  /* 0x00000803020075a7 */ /* 0x0002a600080011ff */
[----:B--2---:R-:W-:Y:S05]  /*7ce0*/  @!P0 NANOSLEEP.SYNCS 0x989680 ;  /* 0x009896800000895d */ /* 0x004fea0003900000 */
[----:B------:R-:W2:Y:S02]  /*7cf0*/  @!P0 SYNCS.PHASECHK.TRANS64 P0, [R2+URZ+0x8], R3 ;  /* 0x00000803020085a7 */ /* 0x000ea400080010ff */
[----:B--2---:R-:W-:Y:S05]  /*7d00*/  @!P0 BRA `(.L_x_66) ;  /* 0xfffffffc00ec8947 */ /* 0x004fea000383ffff */
[----:B------:R-:W-:Y:S05]  /*7d10*/  BRA `(.L_x_65) ;  /* 0xffffffb400147947 */ /* 0x000fea000383ffff */
.L_x_67:
[----:B-1----:R1:W2:Y:S02]  /*7d20*/  SYNCS.PHASECHK.TRANS64.TRYWAIT P0, [R0+URZ+0x80], R4 ;  /* 0x00008004000075a7 */ /* 0x0022a400080011ff */
[----:B--2---:R-:W-:Y:S05]  /*7d30*/  @!P0 NANOSLEEP.SYNCS 0x989680 ;  /* 0x009896800000895d */ /* 0x004fea0003900000 */
[----:B------:R-:W2:Y:S02]  /*7d40*/  @!P0 SYNCS.PHASECHK.TRANS64 P0, [R0+URZ+0x80], R4 ;  /* 0x00008004000085a7 */ /* 0x000ea400080010ff */
[----:B--2---:R-:W-:Y:S05]  /*7d50*/  @!P0 BRA `(.L_x_67) ;  /* 0xfffffffc00f08947 */ /* 0x004fea000383ffff */
[----:B------:R-:W-:Y:S05]  /*7d60*/  BRA `(.L_x_151) ;  /* 0xffffffb800007947 */ /* 0x000fea000383ffff */
.L_x_69:
[----:B------:R-:W-:-:S07]  /*7d70*/  MOV R0, UR9 ;  /* 0x0000000900007c02 */ /* 0x000fce0008000f00 */
.L_x_152:
[----:B-1----:R1:W2:Y:S02]  /*7d80*/  SYNCS.PHASECHK.TRANS64.TRYWAIT P0, [R0+URZ+0xc0], R4 ;  /* 0x0000c004000075a7 */ /* 0x0022a400080011ff */
[----:B--2---:R-:W-:Y:S05]  /*7d90*/  @!P0 NANOSLEEP.SYNCS 0x989680 ;  /* 0x009896800000895d */ /* 0x004fea0003900000 */
[----:B------:R-:W2:Y:S02]  /*7da0*/  @!P0 SYNCS.PHASECHK.TRANS64 P0, [R0+URZ+0xc0], R4 ;  /* 0x0000c004000085a7 */ /* 0x000ea400080010ff */
[----:B--2---:R-:W-:Y:S05]  /*7db0*/  @!P0 BRA `(.L_x_152) ;  /* 0xfffffffc00f08947 */ /* 0x004fea000383ffff */
[----:B------:R-:W-:Y:S05]  /*7dc0*/  BRA `(.L_x_153) ;  /* 0xffffffb8004c7947 */ /* 0x000fea000383ffff */
.L_x_72:
[----:B------:R-:W-:Y:S07]  /*7dd0*/  MOV R0, UR8 ;  /* 0x0000000800007c02 */ /* 0x000fee0008000f00 */
.L_x_154:
[----:B-1----:R1:W2:Y:S02]  /*7de0*/  SYNCS.PHASECHK.TRANS64.TRYWAIT P0, [R0+URZ], R4 ;  /* 0x00000004000075a7 */ /* 0x0022a400080011ff */
[----:B--2---:R-:W-:Y:S05]  /*7df0*/  @!P0 NANOSLEEP.SYNCS 0x989680 ;  /* 0x009896800000895d */ /* 0x004fea0003900000 */
[----:B------:R-:W2:Y:S02]  /*7e00*/  @!P0 SYNCS.PHASECHK.TRANS64 P0, [R0+URZ], R4 ;  /* 0x00000004000085a7 */ /* 0x000ea400080010ff */
[----:B--2---:R-:W-:Y:S05]  /*7e10*/  @!P0 BRA `(.L_x_154) ;  /* 0xfffffffc00f08947 */ /* 0x004fea000383ffff */
[----:B------:R-:W-:Y:S05]  /*7e20*/  BRA `(.L_x_71) ;  /* 0xffffffb800607947 */ /* 0x000fea000383ffff */
.L_x_76:
[----:B-1----:R-:W-:-:S07]  /*7e30*/  MOV R0, UR8 ;  /* 0x0000000800007c02 */ /* 0x002fce0008000f00 */
.L_x_155:
[----:B-1----:R1:W2:Y:S02]  /*7e40*/  SYNCS.PHASECHK.TRANS64.TRYWAIT P0, [R0+URZ], R2 ;  /* 0x00000002000075a7 */ /* 0x0022a400080011ff */
[----:B--2---:R-:W-:Y:S05]  /*7e50*/  @!P0 NANOSLEEP.SYNCS 0x989680 ;  /* 0x009896800000895d */ /* 0x004fea0003900000 */
[----:B------:R-:W2:Y:S02]  /*7e60*/  @!P0 SYNCS.PHASECHK.TRANS64 P0, [R0+URZ], R2 ;  /* 0x00000002000085a7 */ /* 0x000ea400080010ff */
[----:B--2---:R-:W-:Y:S05]  /*7e70*/  @!P0 BRA `(.L_x_155) ;  /* 0xfffffffc00f08947 */ /* 0x004fea000383ffff */
[----:B------:R-:W-:Y:S05]  /*7e80*/  BRA `(.L_x_156) ;  /* 0xffffffbc00547947 */ /* 0x000fea000383ffff */
.L_x_77:
[----:B------:R-:W-:-:S07]  /*7e90*/  MOV R0, UR8 ;  /* 0x0000000800007c02 */ /* 0x000fce0008000f00 */
.L_x_157:
[----:B-1----:R1:W2:Y:S02]  /*7ea0*/  SYNCS.PHASECHK.TRANS64.TRYWAIT P0, [R0+URZ], R3 ;  /* 0x00000003000075a7 */ /* 0x0022a400080011ff */
[----:B--2---:R-:W-:Y:S05]  /*7eb0*/  @!P0 NANOSLEEP.SYNCS 0x989680 ;  /* 0x009896800000895d */ /* 0x004fea0003900000 */
[----:B------:R-:W2:Y:S02]  /*7ec0*/  @!P0 SYNCS.PHASECHK.TRANS64 P0, [R0+URZ], R3 ;  /* 0x00000003000085a7 */ /* 0x000ea400080010ff */
[----:B--2---:R-:W-:Y:S05]  /*7ed0*/  @!P0 BRA `(.L_x_157) ;  /* 0xfffffffc00f08947 */ /* 0x004fea000383ffff */
[----:B------:R-:W-:Y:S05]  /*7ee0*/  BRA `(.L_x_158) ;  /* 0xffffffbc00607947 */ /* 0x000fea000383ffff */
.L_x_78:
[----:B------:R-:W-:-:S07]  /*7ef0*/  MOV R0, UR8 ;  /* 0x0000000800007c02 */ /* 0x000fce0008000f00 */
.L_x_159:
[----:B-1----:R1:W2:Y:S02]  /*7f00*/  SYNCS.PHASECHK.TRANS64.TRYWAIT P0, [R0+URZ], R3 ;  /* 0x00000003000075a7 */ /* 0x0022a400080011ff */
[----:B--2---:R-:W-:Y:S05]  /*7f10*/  @!P0 NANOSLEEP.SYNCS 0x989680 ;  /* 0x009896800000895d */ /* 0x004fea0003900000 */
[----:B------:R-:W2:Y:S02]  /*7f20*/  @!P0 SYNCS.PHASECHK.TRANS64 P0, [R0+URZ], R3 ;  /* 0x00000003000085a7 */ /* 0x000ea400080010ff */
[----:B--2---:R-:W-:Y:S05]  /*7f30*/  @!P0 BRA `(.L_x_159) ;  /* 0xfffffffc00f08947 */ /* 0x004fea000383ffff */
[----:B------:R-:W-:Y:S05]  /*7f40*/  BRA `(.L_x_160) ;  /* 0xffffffbc006c7947 */ /* 0x000fea000383ffff */
.L_x_81:
[----:B------:R-:W-:-:S07]  /*7f50*/  MOV R0, UR7 ;  /* 0x0000000700007c02 */ /* 0x000fce0008000f00 */
.L_x_161:
[----:B-1----:R1:W2:Y:S02]  /*7f60*/  SYNCS.PHASECHK.TRANS64.TRYWAIT P1, [R0+URZ+0x100], R2 ;  /* 0x00010002000075a7 */ /* 0x0022a400080211ff */
[----:B--2---:R-:W-:Y:S05]  /*7f70*/  @!P1 NANOSLEEP.SYNCS 0x989680 ;  /* 0x009896800000995d */ /* 0x004fea0003900000 */
[----:B------:R-:W2:Y:S02]  /*7f80*/  @!P1 SYNCS.PHASECHK.TRANS64 P1, [R0+URZ+0x100], R2 ;  /* 0x00010002000095a7 */ /* 0x000ea400080210ff */
[----:B--2---:R-:W-:Y:S05]  /*7f90*/  @!P1 BRA `(.L_x_161) ;  /* 0xfffffffc00f09947 */ /* 0x004fea000383ffff */
[----:B------:R-:W-:Y:S05]  /*7fa0*/  BRA `(.L_x_162) ;  /* 0xffffffbc00b87947 */ /* 0x000fea000383ffff */
.L_x_86:
[----:B--2---:R2:W4:Y:S02]  /*7fb0*/  SYNCS.PHASECHK.TRANS64.TRYWAIT P0, [R0+URZ+0x80], R2 ;  /* 0x00008002000075a7 */ /* 0x00452400080011ff */
[----:B----4-:R-:W-:Y:S05]  /*7fc0*/  @!P0 NANOSLEEP.SYNCS 0x989680 ;  /* 0x009896800000895d */ /* 0x010fea0003900000 */
[----:B------:R-:W4:Y:S02]  /*7fd0*/  @!P0 SYNCS.PHASECHK.TRANS64 P0, [R0+URZ+0x80], R2 ;  /* 0x00008002000085a7 */ /* 0x000f2400080010ff */
[----:B----4-:R-:W-:Y:S05]  /*7fe0*/  @!P0 BRA `(.L_x_86) ;  /* 0xfffffffc00f08947 */ /* 0x010fea000383ffff */
[----:B------:R-:W-:Y:S05]  /*7ff0*/  BRA `(.L_x_163) ;  /* 0xffffffc000b87947 */ /* 0x000fea000383ffff */
.L_x_89:
[----:B------:R-:W-:Y:S07]  /*8000*/  MOV R0, UR7 ;  /* 0x0000000700007c02 */ /* 0x000fee0008000f00 */
.L_x_164:
[----:B--2---:R2:W4:Y:S02]  /*8010*/  SYNCS.PHASECHK.TRANS64.TRYWAIT P0, [R0+URZ+0x78], R2 ;  /* 0x00007802000075a7 */ /* 0x00452400080011ff */
[----:B----4-:R-:W-:Y:S05]  /*8020*/  @!P0 NANOSLEEP.SYNCS 0x989680 ;  /* 0x009896800000895d */ /* 0x010fea0003900000 */
[----:B------:R-:W4:Y:S02]  /*8030*/  @!P0 SYNCS.PHASECHK.TRANS64 P0, [R0+URZ+0x78], R2 ;  /* 0x00007802000085a7 */ /* 0x000f2400080010ff */
[----:B----4-:R-:W-:Y:S05]  /*8040*/  @!P0 BRA `(.L_x_164) ;  /* 0xfffffffc00f08947 */ /* 0x010fea000383ffff */
[----:B------:R-:W-:Y:S05]  /*8050*/  BRA `(.L_x_88) ;  /* 0xffffffc400987947 */ /* 0x000fea000383ffff */
.L_x_92:
[----:B------:R-:W-:Y:S07]  /*8060*/  MOV R0, UR15 ;  /* 0x0000000f00007c02 */ /* 0x000fee0008000f00 */
.L_x_165:
[----:B-1----:R1:W2:Y:S02]  /*8070*/  SYNCS.PHASECHK.TRANS64.TRYWAIT P0, [R0+URZ+0x58], R9 ;  /* 0x00005809000075a7 */ /* 0x0022a400080011ff */
[----:B--2---:R-:W-:Y:S05]  /*8080*/  @!P0 NANOSLEEP.SYNCS 0x989680 ;  /* 0x009896800000895d */ /* 0x004fea0003900000 */
[----:B------:R-:W2:Y:S02]  /*8090*/  @!P0 SYNCS.PHASECHK.TRANS64 P0, [R0+URZ+0x58], R9 ;  /* 0x00005809000085a7 */ /* 0x000ea400080010ff */
[----:B--2---:R-:W-:Y:S05]  /*80a0*/  @!P0 BRA `(.L_x_165) ;  /* 0xfffffffc00f08947 */ /* 0x004fea000383ffff */
[----:B------:R-:W-:Y:S05]  /*80b0*/  BRA `(.L_x_166) ;  /* 0xffffffc800107947 */ /* 0x000fea000383ffff */
.L_x_93:
[----:B------:R-:W-:Y:S07]  /*80c0*/  MOV R0, UR13 ;  /* 0x0000000d00007c02 */ /* 0x000fee0008000f00 */
.L_x_167:
[----:B-1----:R1:W2:Y:S02]  /*80d0*/  SYNCS.PHASECHK.TRANS64.TRYWAIT P0, [R0+URZ+0x58], R14 ;  /* 0x0000580e000075a7 */ /* 0x0022a400080011ff */
[----:B--2---:R-:W-:Y:S05]  /*80e0*/  @!P0 NANOSLEEP.SYNCS 0x989680 ;  /* 0x009896800000895d */ /* 0x004fea0003900000 */
[----:B------:R-:W2:Y:S02]  /*80f0*/  @!P0 SYNCS.PHASECHK.TRANS64 P0, [R0+URZ+0x58], R14 ;  /* 0x0000580e000085a7 */ /* 0x000ea400080010ff */
[----:B--2---:R-:W-:Y:S05]  /*8100*/  @!P0 BRA `(.L_x_167) ;  /* 0xfffffffc00f08947 */ /* 0x004fea000383ffff */
[----:B------:R-:W-:Y:S05]  /*8110*/  BRA `(.L_x_168) ;  /* 0xffffffc800cc7947 */ /* 0x000fea000383ffff */
.L_x_95:
[----:B------:R-:W-:-:S07]  /*8120*/  MOV R0, UR4 ;  /* 0x0000000400007c02 */ /* 0x000fce0008000f00 */
.L_x_169:
[----:B-1----:R1:W4:Y:S02]  /*8130*/  SYNCS.PHASECHK.TRANS64.TRYWAIT P0, [R0+URZ], R2 ;  /* 0x00000002000075a7 */ /* 0x00232400080011ff */
[----:B----4-:R-:W-:Y:S05]  /*8140*/  @!P0 NANOSLEEP.SYNCS 0x989680 ;  /* 0x009896800000895d */ /* 0x010fea0003900000 */
[----:B------:R-:W4:Y:S02]  /*8150*/  @!P0 SYNCS.PHASECHK.TRANS64 P0, [R0+URZ], R2 ;  /* 0x00000002000085a7 */ /* 0x000f2400080010ff */
[----:B----4-:R-:W-:Y:S05]  /*8160*/  @!P0 BRA `(.L_x_169) ;  /* 0xfffffffc00f08947 */ /* 0x010fea000383ffff */
[----:B------:R-:W-:Y:S05]  /*8170*/  BRA `(.L_x_170) ;  /* 0xffffffcc00747947 */ /* 0x000fea000383ffff */
.L_x_96:
[----:B------:R-:W-:-:S07]  /*8180*/  MOV R0, UR4 ;  /* 0x0000000400007c02 */ /* 0x000fce0008000f00 */
.L_x_171:
[----:B-1----:R1:W4:Y:S02]  /*8190*/  SYNCS.PHASECHK.TRANS64.TRYWAIT P0, [R0+URZ], R2 ;  /* 0x00000002000075a7 */ /* 0x00232400080011ff */
[----:B----4-:R-:W-:Y:S05]  /*81a0*/  @!P0 NANOSLEEP.SYNCS 0x989680 ;  /* 0x009896800000895d */ /* 0x010fea0003900000 */
[----:B------:R-:W4:Y:S02]  /*81b0*/  @!P0 SYNCS.PHASECHK.TRANS64 P0, [R0+URZ], R2 ;  /* 0x00000002000085a7 */ /* 0x000f2400080010ff */
[----:B----4-:R-:W-:Y:S05]  /*81c0*/  @!P0 BRA `(.L_x_171) ;  /* 0xfffffffc00f08947 */ /* 0x010fea000383ffff */
[----:B------:R-:W-:Y:S05]  /*81d0*/  BRA `(.L_x_172) ;  /* 0xffffffcc00807947 */ /* 0x000fea000383ffff */
.L_x_98:
[----:B--2---:R2:W3:Y:S02]  /*81e0*/  SYNCS.PHASECHK.TRANS64.TRYWAIT P0, [R0+URZ+0x80], R2 ;  /* 0x00008002000075a7 */ /* 0x0044e400080011ff */
[----:B---3--:R-:W-:Y:S05]  /*81f0*/  @!P0 NANOSLEEP.SYNCS 0x989680 ;  /* 0x009896800000895d */ /* 0x008fea0003900000 */
[----:B------:R-:W3:Y:S02]  /*8200*/  @!P0 SYNCS.PHASECHK.TRANS64 P0, [R0+URZ+0x80], R2 ;  /* 0x00008002000085a7 */ /* 0x000ee400080010ff */
[----:B---3--:R-:W-:Y:S05]  /*8210*/  @!P0 BRA `(.L_x_98) ;  /* 0xfffffffc00f08947 */ /* 0x008fea000383ffff */
[----:B------:R-:W-:Y:S05]  /*8220*/  BRA `(.L_x_173) ;  /* 0xffffffd000787947 */ /* 0x000fea000383ffff */
.L_x_108:
[----:B-1----:R1:W3:Y:S02]  /*8230*/  SYNCS.PHASECHK.TRANS64.TRYWAIT P1, [R0+URZ+0x40], R3 ;  /* 0x00004003000075a7 */ /* 0x0022e400080211ff */
[----:B---3--:R-:W-:Y:S05]  /*8240*/  @!P1 NANOSLEEP.SYNCS 0x989680 ;  /* 0x009896800000995d */ /* 0x008fea0003900000 */
[----:B------:R-:W3:Y:S02]  /*8250*/  @!P1 SYNCS.PHASECHK.TRANS64 P1, [R0+URZ+0x40], R3 ;  /* 0x00004003000095a7 */ /* 0x000ee400080210ff */
[----:B---3--:R-:W-:Y:S05]  /*8260*/  @!P1 BRA `(.L_x_108) ;  /* 0xfffffffc00f09947 */ /* 0x008fea000383ffff */
[----:B------:R-:W-:Y:S05]  /*8270*/  BRA `(.L_x_107) ;  /* 0xffffffdc00a87947 */ /* 0x000fea000383ffff */
.L_x_110:
[----:B-1----:R1:W4:Y:S02]  /*8280*/  SYNCS.PHASECHK.TRANS64.TRYWAIT P0, [R81+URZ+0xa0], R2 ;  /* 0x0000a002510075a7 */ /* 0x00232400080011ff */
[----:B----4-:R-:W-:Y:S05]  /*8290*/  @!P0 NANOSLEEP.SYNCS 0x989680 ;  /* 0x009896800000895d */ /* 0x010fea0003900000 */
[----:B------:R-:W4:Y:S02]  /*82a0*/  @!P0 SYNCS.PHASECHK.TRANS64 P0, [R81+URZ+0xa0], R2 ;  /* 0x0000a002510085a7 */ /* 0x000f2400080010ff */
[----:B----4-:R-:W-:Y:S05]  /*82b0*/  @!P0 BRA `(.L_x_110) ;  /* 0xfffffffc00f08947 */ /* 0x010fea000383ffff */
[----:B------:R-:W-:Y:S05]  /*82c0*/  BRA `(.L_x_109) ;  /* 0xffffffdc00e07947 */ /* 0x000fea000383ffff */
.L_x_121:
[----:B-1----:R1:W2:Y:S02]  /*82d0*/  SYNCS.PHASECHK.TRANS64.TRYWAIT P0, [R2+URZ+0x40], R91 ;  /* 0x0000405b020075a7 */ /* 0x0022a400080011ff */
[----:B--2---:R-:W-:Y:S05]  /*82e0*/  @!P0 NANOSLEEP.SYNCS 0x989680 ;  /* 0x009896800000895d */ /* 0x004fea0003900000 */
[----:B------:R-:W2:Y:S02]  /*82f0*/  @!P0 SYNCS.PHASECHK.TRANS64 P0, [R2+URZ+0x40], R91 ;  /* 0x0000405b020085a7 */ /* 0x000ea400080010ff */
[----:B--2---:R-:W-:Y:S05]  /*8300*/  @!P0 BRA `(.L_x_121) ;  /* 0xfffffffc00f08947 */ /* 0x004fea000383ffff */
[----:B------:R-:W-:Y:S05]  /*8310*/  BRA `(.L_x_120) ;  /* 0xffffffe800207947 */ /* 0x000fea000383ffff */
        .weak           $__internal_0_$__cuda_sm10x_tcgen05_guardrail_trap_col_being_dealloced_not_returned_by_alloc
        .type           $__internal_0_$__cuda_sm10x_tcgen05_guardrail_trap_col_being_dealloced_not_returned_by_alloc,@function
        .size           $__internal_0_$__cuda_sm10x_tcgen05_guardrail_trap_col_being_dealloced_not_returned_by_alloc,($__internal_1_$__cuda_sm10x_tcgen05_guardrail_trap_phase_invalid_during_alloc - $__internal_0_$__cuda_sm10x_tcgen05_guardrail_trap_col_being_dealloced_not_returned_by_alloc)
$__internal_0_$__cuda_sm10x_tcgen05_guardrail_trap_col_being_dealloced_not_returned_by_alloc:
[----:B------:R-:W-:Y:S05]  /*8320*/  BPT.TRAP 0x1 ;  /* 0x000000040000795c */ /* 0x000fea0000300000 */
[----:B------:R-:W-:-:S04]  /*8330*/  HFMA2 R3, -RZ, RZ, 0, 0 ;  /* 0x00000000ff037431 */ /* 0x000fc800000001ff */
[----:B------:R-:W-:Y:S05]  /*8340*/  RET.REL.NODEC R2 `(_ZN7cutlass13device_kernelINS_4gemm6kernel13GemmUniversalIN4cute5tupleIJiiiiEEENS1_10collective13CollectiveMmaINS1_35MainloopSm100TmaUmmaWarpSpecializedILi4ELi2ELi4ENS5_IJNS4_1CILi2EEENSA_ILi1EEESC_EEEEENS5_IJNSA_ILi128EEENSA_ILi64EEENSA_ILi32EEEEEENS_10tfloat32_tENS5_IJlSC_lEEESJ_SK_NS4_8TiledMMAINS4_8MMA_AtomIJNS4_23SM100_MMA_TF32_2x1SM_SSISJ_SJ_fLi128ELi64ELNS4_4UMMA5MajorE0ELSP_0ELNSO_7ScaleInE0ELSQ_0EEEEEENS4_6LayoutINS5_IJSC_SC_SC_EEENS5_IJNSA_ILi0EEESV_SV_EEEEENS5_IJNS4_10UnderscoreESY_SY_EEEEENS4_18SM100_TMA_2SM_LOADENS4_14ComposedLayoutINS4_7SwizzleILi3ELi4ELi3EEENS4_18smem_ptr_flag_bitsILi32EEENST_INS5_IJNSA_ILi8EEESH_EEENS5_IJSH_SC_EEEEEEEvNS4_8identityES11_S1B_vS1C_EENS_8epilogue10collective18CollectiveEpilogueINS1E_23Sm100TmaWarpSpecializedILi3ELi2ELi16ELb1ELb0EEEJNS5_IJSG_SG_SH_EEENS5_IJNST_ISG_SC_EENST_INS5_IJNSA_ILi16EEESB_EEENS5_IJSC_SH_EEEEEEEESJ_SK_SJ_SK_NS1E_6fusion15FusionCallbacksIS1I_NS1Q_17LinearCombinationISJ_fSJ_fLNS_15FloatRoundStyleE2EEES1J_S1P_JEEENS4_5SM1004TMEM4LOAD26SM100_TMEM_LOAD_32dp32b16xENS4_13SM90_TMA_LOADENS12_INS13_ILi2ELi4ELi3EEES16_NST_INS5_IJS17_S1L_EEENS5_IJS1L_SC_EEEEEEENS4_39AutoVectorizingCopyWithAssumedAlignmentILi128EEENS4_14SM90_TMA_STOREES25_S27_S27_EEEvvEEEEvNT_6ParamsE) ;  /* 0xffffff7c022c7950 */ /* 0x000fea0003c3ffff */
        .weak           $__internal_1_$__cuda_sm10x_tcgen05_guardrail_trap_phase_invalid_during_alloc
        .type           $__internal_1_$__cuda_sm10x_tcgen05_guardrail_trap_phase_invalid_during_alloc,@function
        .size           $__internal_1_$__cuda_sm10x_tcgen05_guardrail_trap_phase_invalid_during_alloc,($__internal_2_$__cuda_sm10x_tcgen05_guardrail_trap_unallocated_columns_being_dealloced - $__internal_1_$__cuda_sm10x_tcgen05_guardrail_trap_phase_invalid_during_alloc)
$__internal_1_$__cuda_sm10x_tcgen05_guardrail_trap_phase_invalid_during_alloc:
[----:B------:R-:W-:Y:S05]  /*8350*/  BPT.TRAP 0x1 ;  /* 0x000000040000795c */ /* 0x000fea0000300000 */
[----:B------:R-:W-:-:S04]  /*8360*/  MOV R3, 0x0 ;  /* 0x0000000000037802 */ /* 0x000fc80000000f00 */
[----:B------:R-:W-:Y:S05]  /*8370*/  RET.REL.NODEC R2 `(_ZN7cutlass13device_kernelINS_4gemm6kernel13GemmUniversalIN4cute5tupleIJiiiiEEENS1_10collective13CollectiveMmaINS1_35MainloopSm100TmaUmmaWarpSpecializedILi4ELi2ELi4ENS5_IJNS4_1CILi2EEENSA_ILi1EEESC_EEEEENS5_IJNSA_ILi128EEENSA_ILi64EEENSA_ILi32EEEEEENS_10tfloat32_tENS5_IJlSC_lEEESJ_SK_NS4_8TiledMMAINS4_8MMA_AtomIJNS4_23SM100_MMA_TF32_2x1SM_SSISJ_SJ_fLi128ELi64ELNS4_4UMMA5MajorE0ELSP_0ELNSO_7ScaleInE0ELSQ_0EEEEEENS4_6LayoutINS5_IJSC_SC_SC_EEENS5_IJNSA_ILi0EEESV_SV_EEEEENS5_IJNS4_10UnderscoreESY_SY_EEEEENS4_18SM100_TMA_2SM_LOADENS4_14ComposedLayoutINS4_7SwizzleILi3ELi4ELi3EEENS4_18smem_ptr_flag_bitsILi32EEENST_INS5_IJNSA_ILi8EEESH_EEENS5_IJSH_SC_EEEEEEEvNS4_8identityES11_S1B_vS1C_EENS_8epilogue10collective18CollectiveEpilogueINS1E_23Sm100TmaWarpSpecializedILi3ELi2ELi16ELb1ELb0EEEJNS5_IJSG_SG_SH_EEENS5_IJNST_ISG_SC_EENST_INS5_IJNSA_ILi16EEESB_EEENS5_IJSC_SH_EEEEEEEESJ_SK_SJ_SK_NS1E_6fusion15FusionCallbacksIS1I_NS1Q_17LinearCombinationISJ_fSJ_fLNS_15FloatRoundStyleE2EEES1J_S1P_JEEENS4_5SM1004TMEM4LOAD26SM100_TMEM_LOAD_32dp32b16xENS4_13SM90_TMA_LOADENS12_INS13_ILi2ELi4ELi3EEES16_NST_INS5_IJS17_S1L_EEENS5_IJS1L_SC_EEEEEEENS4_39AutoVectorizingCopyWithAssumedAlignmentILi128EEENS4_14SM90_TMA_STOREES25_S27_S27_EEEvvEEEEvNT_6ParamsE) ;  /* 0xffffff7c02207950 */ /* 0x000fea0003c3ffff */
        .weak           $__internal_2_$__cuda_sm10x_tcgen05_guardrail_trap_unallocated_columns_being_dealloced
        .type           $__internal_2_$__cuda_sm10x_tcgen05_guardrail_trap_unallocated_columns_being_dealloced,@function
        .size           $__internal_2_$__cuda_sm10x_tcgen05_guardrail_trap_unallocated_columns_being_dealloced,(.L_x_175 - $__internal_2_$__cuda_sm10x_tcgen05_guardrail_trap_unallocated_columns_being_dealloced)
$__internal_2_$__cuda_sm10x_tcgen05_guardrail_trap_unallocated_columns_being_dealloced:
[----:B------:R-:W-:Y:S05]  /*8380*/  BPT.TRAP 0x1 ;  /* 0x000000040000795c */ /* 0x000fea0000300000 */
[----:B------:R-:W-:-:S04]  /*8390*/  HFMA2 R3, -RZ, RZ, 0, 0 ;  /* 0x00000000ff037431 */ /* 0x000fc800000001ff */
[----:B------:R-:W-:Y:S05]  /*83a0*/  RET.REL.NODEC R2 `(_ZN7cutlass13device_kernelINS_4gemm6kernel13GemmUniversalIN4cute5tupleIJiiiiEEENS1_10collective13CollectiveMmaINS1_35MainloopSm100TmaUmmaWarpSpecializedILi4ELi2ELi4ENS5_IJNS4_1CILi2EEENSA_ILi1EEESC_EEEEENS5_IJNSA_ILi128EEENSA_ILi64EEENSA_ILi32EEEEEENS_10tfloat32_tENS5_IJlSC_lEEESJ_SK_NS4_8TiledMMAINS4_8MMA_AtomIJNS4_23SM100_MMA_TF32_2x1SM_SSISJ_SJ_fLi128ELi64ELNS4_4UMMA5MajorE0ELSP_0ELNSO_7ScaleInE0ELSQ_0EEEEEENS4_6LayoutINS5_IJSC_SC_SC_EEENS5_IJNSA_ILi0EEESV_SV_EEEEENS5_IJNS4_10UnderscoreESY_SY_EEEEENS4_18SM100_TMA_2SM_LOADENS4_14ComposedLayoutINS4_7SwizzleILi3ELi4ELi3EEENS4_18smem_ptr_flag_bitsILi32EEENST_INS5_IJNSA_ILi8EEESH_EEENS5_IJSH_SC_EEEEEEEvNS4_8identityES11_S1B_vS1C_EENS_8epilogue10collective18CollectiveEpilogueINS1E_23Sm100TmaWarpSpecializedILi3ELi2ELi16ELb1ELb0EEEJNS5_IJSG_SG_SH_EEENS5_IJNST_ISG_SC_EENST_INS5_IJNSA_ILi16EEESB_EEENS5_IJSC_SH_EEEEEEEESJ_SK_SJ_SK_NS1E_6fusion15FusionCallbacksIS1I_NS1Q_17LinearCombinationISJ_fSJ_fLNS_15FloatRoundStyleE2EEES1J_S1P_JEEENS4_5SM1004TMEM4LOAD26SM100_TMEM_LOAD_32dp32b16xENS4_13SM90_TMA_LOADENS12_INS13_ILi2ELi4ELi3EEES16_NST_INS5_IJS17_S1L_EEENS5_IJS1L_SC_EEEEEEENS4_39AutoVectorizingCopyWithAssumedAlignmentILi128EEENS4_14SM90_TMA_STOREES25_S27_S27_EEEvvEEEEvNT_6ParamsE) ;  /* 0xffffff7c02147950 */ /* 0x000fea0003c3ffff */
.L_x_174:
[----:B------:R-:W-:-:S00]  /*83b0*/  BRA `(.L_x_174) ;  /* 0xfffffffc00fc7947 */ /* 0x000fc0000383ffff */
[----:B------:R-:W-:-:S00]  /*83c0*/  NOP ;  /* 0x0000000000007918 */ /* 0x000fc00000000000 */
        /* <DEDUP_REMOVED lines=11> */
.L_x_175:


//--------------------- .nv.global.init           --------------------------
	.section	.nv.global.init,"aw",@progbits
.nv.global.init:
	.type		$str$27,@object
	.size		$str$27,($str$28 - $str$27)
$str$27:
        /*0000*/ 	.byte	0x28, 0x61, 0x64, 0x64, 0x72, 0x65, 0x73, 0x73, 0x20, 0x26, 0x20, 0x6d, 0x61, 0x73, 0x6b, 0x29
        /*0010*/ 	.byte	0x20, 0x3d, 0x3d, 0x20, 0x30, 0x00
	.type		$str$28,@object
	.size		$str$28,($str$26 - $str$28)
$str$28:
        /*0016*/ 	.byte	0x2f, 0x74, 0x6d, 0x70, 0x2f, 0x63, 0x75, 0x74, 0x6c, 0x61, 0x73, 0x73, 0x5f, 0x73, 0x77, 0x65
        /*0026*/ 	.byte	0x65, 0x70, 0x5f, 0x73, 0x72, 0x63, 0x2f, 0x69, 0x6e, 0x63, 0x6c, 0x75, 0x64, 0x65, 0x2f, 0x63
        /*0036*/ 	.byte	0x75, 0x74, 0x65, 0x2f, 0x70, 0x6f, 0x69, 0x6e, 0x74, 0x65, 0x72, 0x5f, 0x66, 0x6c, 0x61, 0x67
        /*0046*/ 	.byte	0x67, 0x65, 0x64, 0x2e, 0x68, 0x70, 0x70, 0x00
	.type		$str$26,@object
	.size		$str$26,($str$25 - $str$26)
$str$26:
        /*004e*/ 	.byte	0x2f, 0x74, 0x6d, 0x70, 0x2f, 0x63, 0x75, 0x74, 0x6c, 0x61, 0x73, 0x73, 0x5f, 0x73, 0x77, 0x65
        /*005e*/ 	.byte	0x65, 0x70, 0x5f, 0x73, 0x72, 0x63, 0x2f, 0x69, 0x6e, 0x63, 0x6c, 0x75, 0x64, 0x65, 0x2f, 0x63
        /*006e*/ 	.byte	0x75, 0x74, 0x65, 0x2f, 0x61, 0x74, 0x6f, 0x6d, 0x2f, 0x63, 0x6f, 0x70, 0x79, 0x5f, 0x74, 0x72
        /*007e*/ 	.byte	0x61, 0x69, 0x74, 0x73, 0x5f, 0x73, 0x6d, 0x31, 0x30, 0x30, 0x2e, 0x68, 0x70, 0x70, 0x00
	.type		$str$25,@object
	.size		$str$25,(__unnamed_1 - $str$25)
$str$25:
        /*008d*/ 	.byte	0x28, 0x28, 0x75, 0x69, 0x6e, 0x74, 0x33, 0x32, 0x5f, 0x74, 0x28, 0x74, 0x68, 0x72, 0x65, 0x61
        /*009d*/ 	.byte	0x64, 0x49, 0x64, 0x78, 0x2e, 0x78, 0x29, 0x20, 0x2f, 0x20, 0x33, 0x32, 0x29, 0x20, 0x25, 0x20
        /*00ad*/ 	.byte	0x34, 0x29, 0x20, 0x3d, 0x3d, 0x20, 0x28, 0x28, 0x28, 0x74, 0x6d, 0x65, 0x6d, 0x5f, 0x61, 0x64
        /*00bd*/ 	.byte	0x64, 0x72, 0x20, 0x3e, 0x3e, 0x20, 0x31, 0x36, 0x29, 0x20, 0x2f, 0x20, 0x33, 0x32, 0x29, 0x20
        /*00cd*/ 	.byte	0x25, 0x20, 0x34, 0x29, 0x00
	.type		__unnamed_1,@object
	.size		__unnamed_1,(__unnamed_2 - __unnamed_1)
__unnamed_1:
        /*00d2*/ 	.byte	0x61, 0x75, 0x74, 0x6f, 0x20, 0x63, 0x75, 0x74, 0x65, 0x3a, 0x3a, 0x61, 0x73, 0x5f, 0x70, 0x6f
        /* <DEDUP_REMOVED lines=24> */
        /*0262*/ 	.byte	0x43, 0x3c, 0x32, 0x30, 0x34, 0x38, 0x3e, 0x3e, 0x3e, 0x3e, 0x5d, 0x00
	.type		__unnamed_2,@object
	.size		__unnamed_2,(.L_2 - __unnamed_2)
__unnamed_2:
        /* <DEDUP_REMOVED lines=42> */
        /*050e*/ 	.byte	0x3e, 0x5d, 0x00
.L_2:


//--------------------- .nv.shared._ZN7cutlass13device_kernelINS_4gemm6kernel13GemmUniversalIN4cute5tupleIJiiiiEEENS1_10collective13CollectiveMmaINS1_35MainloopSm100TmaUmmaWarpSpecializedILi4ELi2ELi4ENS5_IJNS4_1CILi2EEENSA_ILi1EEESC_EEEEENS5_IJNSA_ILi128EEENSA_ILi64EEENSA_ILi32EEEEEENS_10tfloat32_tENS5_IJlSC_lEEESJ_SK_NS4_8TiledMMAINS4_8MMA_AtomIJNS4_23SM100_MMA_TF32_2x1SM_SSISJ_SJ_fLi128ELi64ELNS4_4UMMA5MajorE0ELSP_0ELNSO_7ScaleInE0ELSQ_0EEEEEENS4_6LayoutINS5_IJSC_SC_SC_EEENS5_IJNSA_ILi0EEESV_SV_EEEEENS5_IJNS4_10UnderscoreESY_SY_EEEEENS4_18SM100_TMA_2SM_LOADENS4_14ComposedLayoutINS4_7SwizzleILi3ELi4ELi3EEENS4_18smem_ptr_flag_bitsILi32EEENST_INS5_IJNSA_ILi8EEESH_EEENS5_IJSH_SC_EEEEEEEvNS4_8identityES11_S1B_vS1C_EENS_8epilogue10collective18CollectiveEpilogueINS1E_23Sm100TmaWarpSpecializedILi3ELi2ELi16ELb1ELb0EEEJNS5_IJSG_SG_SH_EEENS5_IJNST_ISG_SC_EENST_INS5_IJNSA_ILi16EEESB_EEENS5_IJSC_SH_EEEEEEEESJ_SK_SJ_SK_NS1E_6fusion15FusionCallbacksIS1I_NS1Q_17LinearCombinationISJ_fSJ_fLNS_15FloatRoundStyleE2EEES1J_S1P_JEEENS4_5SM1004TMEM4LOAD26SM100_TMEM_LOAD_32dp32b16xENS4_13SM90_TMA_LOADENS12_INS13_ILi2ELi4ELi3EEES16_NST_INS5_IJS17_S1L_EEENS5_IJS1L_SC_EEEEEEENS4_39AutoVectorizingCopyWithAssumedAlignmentILi128EEENS4_14SM90_TMA_STOREES25_S27_S27_EEEvvEEEEvNT_6ParamsE --------------------------
	.section	.nv.shared._ZN7cutlass13device_kernelINS_4gemm6kernel13GemmUniversalIN4cute5tupleIJiiiiEEENS1_10collective13CollectiveMmaINS1_35MainloopSm100TmaUmmaWarpSpecializedILi4ELi2ELi4ENS5_IJNS4_1CILi2EEENSA_ILi1EEESC_EEEEENS5_IJNSA_ILi128EEENSA_ILi64EEENSA_ILi32EEEEEENS_10tfloat32_tENS5_IJlSC_lEEESJ_SK_NS4_8TiledMMAINS4_8MMA_AtomIJNS4_23SM100_MMA_TF32_2x1SM_SSISJ_SJ_fLi128ELi64ELNS4_4UMMA5MajorE0ELSP_0ELNSO_7ScaleInE0ELSQ_0EEEEEENS4_6LayoutINS5_IJSC_SC_SC_EEENS5_IJNSA_ILi0EEESV_SV_EEEEENS5_IJNS4_10UnderscoreESY_SY_EEEEENS4_18SM100_TMA_2SM_LOADENS4_14ComposedLayoutINS4_7SwizzleILi3ELi4ELi3EEENS4_18smem_ptr_flag_bitsILi32EEENST_INS5_IJNSA_ILi8EEESH_EEENS5_IJSH_SC_EEEEEEEvNS4_8identityES11_S1B_vS1C_EENS_8epilogue10collective18CollectiveEpilogueINS1E_23Sm100TmaWarpSpecializedILi3ELi2ELi16ELb1ELb0EEEJNS5_IJSG_SG_SH_EEENS5_IJNST_ISG_SC_EENST_INS5_IJNSA_ILi16EEESB_EEENS5_IJSC_SH_EEEEEEEESJ_SK_SJ_SK_NS1E_6fusion15FusionCallbacksIS1I_NS1Q_17LinearCombinationISJ_fSJ_fLNS_15FloatRoundStyleE2EEES1J_S1P_JEEENS4_5SM1004TMEM4LOAD26SM100_TMEM_LOAD_32dp32b16xENS4_13SM90_TMA_LOADENS12_INS13_ILi2ELi4ELi3EEES16_NST_INS5_IJS17_S1L_EEENS5_IJS1L_SC_EEEEEEENS4_39AutoVectorizingCopyWithAssumedAlignmentILi128EEENS4_14SM90_TMA_STOREES25_S27_S27_EEEvvEEEEvNT_6ParamsE,"aw",@nobits
	.sectionflags	@""
	.align	16
	.zero		1024


//--------------------- .nv.shared.reserved.0     --------------------------
	.section	.nv.shared.reserved.0,"aw",@nobits
	.weak		__nv_reservedSMEM_offset_0_alias
	.size		__nv_reservedSMEM_offset_0_alias, 0, 64
	.other		__nv_reservedSMEM_offset_0_alias,@"STO_CUDA_RESERVED_SHARED STV_DEFAULT"
__nv_reservedSMEM_offset_0_alias:
	.zero		0
.nv.shared.reserved.0:
	.zero		64
	.weak		__nv_reservedSMEM_tcgen05_partition
	.type		__nv_reservedSMEM_tcgen05_partition,@object
	.size		__nv_reservedSMEM_tcgen05_partition,(.L_0 - __nv_reservedSMEM_tcgen05_partition)
__nv_reservedSMEM_tcgen05_partition:
	.zero		32
.L_0:


//--------------------- .nv.global                --------------------------
	.section	.nv.global,"aw",@nobits
.nv.global:
	.type		_ZN40_INTERNAL_fcbec549_4_k_cu_aecc3f7c_106084cute1_E,@object
	.size		_ZN40_INTERNAL_fcbec549_4_k_cu_aecc3f7c_106084cute1_E,(_ZN40_INTERNAL_fcbec549_4_k_cu_aecc3f7c_106084cuda3std3__45__cpo6cbeginE - _ZN40_INTERNAL_fcbec549_4_k_cu_aecc3f7c_106084cute1_E)
_ZN40_INTERNAL_fcbec549_4_k_cu_aecc3f7c_106084cute1_E:
	.zero		1
	.type		_ZN40_INTERNAL_fcbec549_4_k_cu_aecc3f7c_106084cuda3std3__45__cpo6cbeginE,@object
	.size		_ZN40_INTERNAL_fcbec549_4_k_cu_aecc3f7c_106084cuda3std3__45__cpo6cbeginE,(_ZN40_INTERNAL_fcbec549_4_k_cu_aecc3f7c_106084cuda3std3__48in_placeE - _ZN40_INTERNAL_fcbec549_4_k_cu_aecc3f7c_106084cuda3std3__45__cpo6cbeginE)
_ZN40_INTERNAL_fcbec549_4_k_cu_aecc3f7c_106084cuda3std3__45__cpo6cbeginE:
	.zero		1
	.type		_ZN40_INTERNAL_fcbec549_4_k_cu_aecc3f7c_106084cuda3std3__48in_placeE,@object
	.size		_ZN40_INTERNAL_fcbec549_4_k_cu_aecc3f7c_106084cuda3std3__48in_placeE,(_ZN40_INTERNAL_fcbec549_4_k_cu_aecc3f7c_106084cuda3std6ranges3__45__cpo9iter_moveE - _ZN40_INTERNAL_fcbec549_4_k_cu_aecc3f7c_106084cuda3std3__48in_placeE)
_ZN40_INTERNAL_fcbec549_4_k_cu_aecc3f7c_106084cuda3std3__48in_placeE:
	.zero		1
	.type		_ZN40_INTERNAL_fcbec549_4_k_cu_aecc3f7c_106084cuda3std6ranges3__45__cpo9iter_moveE,@object
	.size		_ZN40_INTERNAL_fcbec549_4_k_cu_aecc3f7c_106084cuda3std6ranges3__45__cpo9iter_moveE,(_ZN40_INTERNAL_fcbec549_4_k_cu_aecc3f7c_106084cuda3std3__45__cpo5beginE - _ZN40_INTERNAL_fcbec549_4_k_cu_aecc3f7c_106084cuda3std6ranges3__45__cpo9iter_moveE)
_ZN40_INTERNAL_fcbec549_4_k_cu_aecc3f7c_106084cuda3std6ranges3__45__cpo9iter_moveE:
	.zero		1
	.type		_ZN40_INTERNAL_fcbec549_4_k_cu_aecc3f7c_106084cuda3std3__45__cpo5beginE,@object
	.size		_ZN40_INTERNAL_fcbec549_4_k_cu_aecc3f7c_106084cuda3std3__45__cpo5beginE,(_ZN40_INTERNAL_fcbec549_4_k_cu_aecc3f7c_106084cuda3std3__442_GLOBAL__N__fcbec549_4_k_cu_aecc3f7c_106086ignoreE - _ZN40_INTERNAL_fcbec549_4_k_cu_aecc3f7c_106084cuda3std3__45__cpo5beginE)
_ZN40_INTERNAL_fcbec549_4_k_cu_aecc3f7c_106084cuda3std3__45__cpo5beginE:
	.zero		1
	.type		_ZN40_INTERNAL_fcbec549_4_k_cu_aecc3f7c_106084cuda3std3__442_GLOBAL__N__fcbec549_4_k_cu_aecc3f7c_106086ignoreE,@object
	.size		_ZN40_INTERNAL_fcbec549_4_k_cu_aecc3f7c_106084cuda3std3__442_GLOBAL__N__fcbec549_4_k_cu_aecc3f7c_106086ignoreE,(_ZN40_INTERNAL_fcbec549_4_k_cu_aecc3f7c_106084cute7productE - _ZN40_INTERNAL_fcbec549_4_k_cu_aecc3f7c_106084cuda3std3__442_GLOBAL__N__fcbec549_4_k_cu_aecc3f7c_106086ignoreE)
_ZN40_INTERNAL_fcbec549_4_k_cu_aecc3f7c_106084cuda3std3__442_GLOBAL__N__fcbec549_4_k_cu_aecc3f7c_106086ignoreE:
	.zero		1
	.type		_ZN40_INTERNAL_fcbec549_4_k_cu_aecc3f7c_106084cute7productE,@object
	.size		_ZN40_INTERNAL_fcbec549_4_k_cu_aecc3f7c_106084cute7productE,(_ZN40_INTERNAL_fcbec549_4_k_cu_aecc3f7c_106084cuda3std3__45__cpo3endE - _ZN40_INTERNAL_fcbec549_4_k_cu_aecc3f7c_106084cute7productE)
_ZN40_INTERNAL_fcbec549_4_k_cu_aecc3f7c_106084cute7productE:
	.zero		1
	.type		_ZN40_INTERNAL_fcbec549_4_k_cu_aecc3f7c_106084cuda3std3__45__cpo3endE,@object
	.size		_ZN40_INTERNAL_fcbec549_4_k_cu_aecc3f7c_106084cuda3std3__45__cpo3endE,(_ZN40_INTERNAL_fcbec549_4_k_cu_aecc3f7c_106084cuda3std3__419piecewise_constructE - _ZN40_INTERNAL_fcbec549_4_k_cu_aecc3f7c_106084cuda3std3__45__cpo3endE)
_ZN40_INTERNAL_fcbec549_4_k_cu_aecc3f7c_106084cuda3std3__45__cpo3endE:
	.zero		1
	.type		_ZN40_INTERNAL_fcbec549_4_k_cu_aecc3f7c_106084cuda3std3__419piecewise_constructE,@object
	.size		_ZN40_INTERNAL_fcbec549_4_k_cu_aecc3f7c_106084cuda3std3__419piecewise_constructE,(_ZN40_INTERNAL_fcbec549_4_k_cu_aecc3f7c_106084cuda3std3__45__cpo4cendE - _ZN40_INTERNAL_fcbec549_4_k_cu_aecc3f7c_106084cuda3std3__419piecewise_constructE)
_ZN40_INTERNAL_fcbec549_4_k_cu_aecc3f7c_106084cuda3std3__419piecewise_constructE:
	.zero		1
	.type		_ZN40_INTERNAL_fcbec549_4_k_cu_aecc3f7c_106084cuda3std3__45__cpo4cendE,@object
	.size		_ZN40_INTERNAL_fcbec549_4_k_cu_aecc3f7c_106084cuda3std3__45__cpo4cendE,(_ZN40_INTERNAL_fcbec549_4_k_cu_aecc3f7c_106084cuda3std6ranges3__45__cpo4swapE - _ZN40_INTERNAL_fcbec549_4_k_cu_aecc3f7c_106084cuda3std3__45__cpo4cendE)
_ZN40_INTERNAL_fcbec549_4_k_cu_aecc3f7c_106084cuda3std3__45__cpo4cendE:
	.zero		1
	.type		_ZN40_INTERNAL_fcbec549_4_k_cu_aecc3f7c_106084cuda3std6ranges3__45__cpo4swapE,@object
	.size		_ZN40_INTERNAL_fcbec549_4_k_cu_aecc3f7c_106084cuda3std6ranges3__45__cpo4swapE,(.L_10 - _ZN40_INTERNAL_fcbec549_4_k_cu_aecc3f7c_106084cuda3std6ranges3__45__cpo4swapE)
_ZN40_INTERNAL_fcbec549_4_k_cu_aecc3f7c_106084cuda3std6ranges3__45__cpo4swapE:
	.zero		1
.L_10:


//--------------------- .nv.constant0._ZN7cutlass13device_kernelINS_4gemm6kernel13GemmUniversalIN4cute5tupleIJiiiiEEENS1_10collective13CollectiveMmaINS1_35MainloopSm100TmaUmmaWarpSpecializedILi4ELi2ELi4ENS5_IJNS4_1CILi2EEENSA_ILi1EEESC_EEEEENS5_IJNSA_ILi128EEENSA_ILi64EEENSA_ILi32EEEEEENS_10tfloat32_tENS5_IJlSC_lEEESJ_SK_NS4_8TiledMMAINS4_8MMA_AtomIJNS4_23SM100_MMA_TF32_2x1SM_SSISJ_SJ_fLi128ELi64ELNS4_4UMMA5MajorE0ELSP_0ELNSO_7ScaleInE0ELSQ_0EEEEEENS4_6LayoutINS5_IJSC_SC_SC_EEENS5_IJNSA_ILi0EEESV_SV_EEEEENS5_IJNS4_10UnderscoreESY_SY_EEEEENS4_18SM100_TMA_2SM_LOADENS4_14ComposedLayoutINS4_7SwizzleILi3ELi4ELi3EEENS4_18smem_ptr_flag_bitsILi32EEENST_INS5_IJNSA_ILi8EEESH_EEENS5_IJSH_SC_EEEEEEEvNS4_8identityES11_S1B_vS1C_EENS_8epilogue10collective18CollectiveEpilogueINS1E_23Sm100TmaWarpSpecializedILi3ELi2ELi16ELb1ELb0EEEJNS5_IJSG_SG_SH_EEENS5_IJNST_ISG_SC_EENST_INS5_IJNSA_ILi16EEESB_EEENS5_IJSC_SH_EEEEEEEESJ_SK_SJ_SK_NS1E_6fusion15FusionCallbacksIS1I_NS1Q_17LinearCombinationISJ_fSJ_fLNS_15FloatRoundStyleE2EEES1J_S1P_JEEENS4_5SM1004TMEM4LOAD26SM100_TMEM_LOAD_32dp32b16xENS4_13SM90_TMA_LOADENS12_INS13_ILi2ELi4ELi3EEES16_NST_INS5_IJS17_S1L_EEENS5_IJS1L_SC_EEEEEEENS4_39AutoVectorizingCopyWithAssumedAlignmentILi128EEENS4_14SM90_TMA_STOREES25_S27_S27_EEEvvEEEEvNT_6ParamsE --------------------------
	.section	.nv.constant0._ZN7cutlass13device_kernelINS_4gemm6kernel13GemmUniversalIN4cute5tupleIJiiiiEEENS1_10collective13CollectiveMmaINS1_35MainloopSm100TmaUmmaWarpSpecializedILi4ELi2ELi4ENS5_IJNS4_1CILi2EEENSA_ILi1EEESC_EEEEENS5_IJNSA_ILi128EEENSA_ILi64EEENSA_ILi32EEEEEENS_10tfloat32_tENS5_IJlSC_lEEESJ_SK_NS4_8TiledMMAINS4_8MMA_AtomIJNS4_23SM100_MMA_TF32_2x1SM_SSISJ_SJ_fLi128ELi64ELNS4_4UMMA5MajorE0ELSP_0ELNSO_7ScaleInE0ELSQ_0EEEEEENS4_6LayoutINS5_IJSC_SC_SC_EEENS5_IJNSA_ILi0EEESV_SV_EEEEENS5_IJNS4_10UnderscoreESY_SY_EEEEENS4_18SM100_TMA_2SM_LOADENS4_14ComposedLayoutINS4_7SwizzleILi3ELi4ELi3EEENS4_18smem_ptr_flag_bitsILi32EEENST_INS5_IJNSA_ILi8EEESH_EEENS5_IJSH_SC_EEEEEEEvNS4_8identityES11_S1B_vS1C_EENS_8epilogue10collective18CollectiveEpilogueINS1E_23Sm100TmaWarpSpecializedILi3ELi2ELi16ELb1ELb0EEEJNS5_IJSG_SG_SH_EEENS5_IJNST_ISG_SC_EENST_INS5_IJNSA_ILi16EEESB_EEENS5_IJSC_SH_EEEEEEEESJ_SK_SJ_SK_NS1E_6fusion15FusionCallbacksIS1I_NS1Q_17LinearCombinationISJ_fSJ_fLNS_15FloatRoundStyleE2EEES1J_S1P_JEEENS4_5SM1004TMEM4LOAD26SM100_TMEM_LOAD_32dp32b16xENS4_13SM90_TMA_LOADENS12_INS13_ILi2ELi4ELi3EEES16_NST_INS5_IJS17_S1L_EEENS5_IJS1L_SC_EEEEEEENS4_39AutoVectorizingCopyWithAssumedAlignmentILi128EEENS4_14SM90_TMA_STOREES25_S27_S27_EEEvvEEEEvNT_6ParamsE,"a",@progbits
	.sectionflags	@""
	.align	4
.nv.constant0._ZN7cutlass13device_kernelINS_4gemm6kernel13GemmUniversalIN4cute5tupleIJiiiiEEENS1_10collective13CollectiveMmaINS1_35MainloopSm100TmaUmmaWarpSpecializedILi4ELi2ELi4ENS5_IJNS4_1CILi2EEENSA_ILi1EEESC_EEEEENS5_IJNSA_ILi128EEENSA_ILi64EEENSA_ILi32EEEEEENS_10tfloat32_tENS5_IJlSC_lEEESJ_SK_NS4_8TiledMMAINS4_8MMA_AtomIJNS4_23SM100_MMA_TF32_2x1SM_SSISJ_SJ_fLi128ELi64ELNS4_4UMMA5MajorE0ELSP_0ELNSO_7ScaleInE0ELSQ_0EEEEEENS4_6LayoutINS5_IJSC_SC_SC_EEENS5_IJNSA_ILi0EEESV_SV_EEEEENS5_IJNS4_10UnderscoreESY_SY_EEEEENS4_18SM100_TMA_2SM_LOADENS4_14ComposedLayoutINS4_7SwizzleILi3ELi4ELi3EEENS4_18smem_ptr_flag_bitsILi32EEENST_INS5_IJNSA_ILi8EEESH_EEENS5_IJSH_SC_EEEEEEEvNS4_8identityES11_S1B_vS1C_EENS_8epilogue10collective18CollectiveEpilogueINS1E_23Sm100TmaWarpSpecializedILi3ELi2ELi16ELb1ELb0EEEJNS5_IJSG_SG_SH_EEENS5_IJNST_ISG_SC_EENST_INS5_IJNSA_ILi16EEESB_EEENS5_IJSC_SH_EEEEEEEESJ_SK_SJ_SK_NS1E_6fusion15FusionCallbacksIS1I_NS1Q_17LinearCombinationISJ_fSJ_fLNS_15FloatRoundStyleE2EEES1J_S1P_JEEENS4_5SM1004TMEM4LOAD26SM100_TMEM_LOAD_32dp32b16xENS4_13SM90_TMA_LOADENS12_INS13_ILi2ELi4ELi3EEES16_NST_INS5_IJS17_S1L_EEENS5_IJS1L_SC_EEEEEEENS4_39AutoVectorizingCopyWithAssumedAlignmentILi128EEENS4_14SM90_TMA_STOREES25_S27_S27_EEEvvEEEEvNT_6ParamsE:
	.zero		2944


//--------------------- SYMBOLS --------------------------

	.type		.nv.reservedSmem.offset0,@object
	.size		.nv.reservedSmem.offset0,0x4
	.type		.nv.reservedSmem.cap,@object
	.size		.nv.reservedSmem.cap,0x4
	.type		__assertfail,@function
